// auto-generated by cutlass_sweep.gemm — config: {"arch": "sm_90", "cluster_m": 2, "cluster_n": 2, "dtype": "bf16", "dtype_b": "bf16", "layout": "nt", "stages": 0, "tile_k": 64, "tile_m": 256, "tile_n": 64}
#include "cutlass/cutlass.h"
#include "cutlass/gemm/collective/collective_builder.hpp"
#include "cutlass/gemm/device/gemm_universal_adapter.h"
#include "cutlass/gemm/kernel/gemm_universal.hpp"
#include "cutlass/epilogue/collective/collective_builder.hpp"

using ElemA = cutlass::bfloat16_t;
using ElemB = cutlass::bfloat16_t;
using ElemCD = cutlass::bfloat16_t;
using Acc  = float;
using TileShape    = cute::Shape<cute::_256, cute::_64, cute::_64>;
using ClusterShape = cute::Shape<cute::_2, cute::_2, cute::_1>;

using CollectiveEpilogue = typename cutlass::epilogue::collective::CollectiveBuilder<
    cutlass::arch::Sm90, cutlass::arch::OpClassTensorOp,
    TileShape, ClusterShape,
    cutlass::epilogue::collective::EpilogueTileAuto,
    Acc, Acc,
    ElemCD, cutlass::layout::RowMajor, 128 / cutlass::sizeof_bits<ElemCD>::value,
    ElemCD, cutlass::layout::RowMajor, 128 / cutlass::sizeof_bits<ElemCD>::value,
    cutlass::epilogue::collective::EpilogueScheduleAuto
  >::CollectiveOp;

using CollectiveMainloop = typename cutlass::gemm::collective::CollectiveBuilder<
    cutlass::arch::Sm90, cutlass::arch::OpClassTensorOp,
    ElemA, cutlass::layout::RowMajor, 128 / cutlass::sizeof_bits<ElemA>::value,
    ElemB, cutlass::layout::ColumnMajor, 128 / cutlass::sizeof_bits<ElemB>::value,
    Acc,
    TileShape, ClusterShape,
    cutlass::gemm::collective::StageCountAutoCarveout<static_cast<int>(sizeof(typename CollectiveEpilogue::SharedStorage))>,
    cutlass::gemm::collective::KernelScheduleAuto
  >::CollectiveOp;

using GemmKernel = cutlass::gemm::kernel::GemmUniversal<
    cute::Shape<int,int,int,int>,
    CollectiveMainloop,
    CollectiveEpilogue
>;
using Gemm = cutlass::gemm::device::GemmUniversalAdapter<GemmKernel>;

// Force the device kernel symbol into the cubin without needing a host main.
auto* _anchor = &cutlass::device_kernel<GemmKernel>;


// ===== COMPILED SASS (sm_90a) =====

	.target	sm_90a

	.elftype	@"ET_EXEC"


//--------------------- .note.nv.tkinfo           --------------------------
	.section	.note.nv.tkinfo,"",@"SHT_NOTE"
	.sectionflags	@"SHF_NOTE_NV_TKINFO"
	.tkinfo
        /*0018*/ 	.word	0x00000002
        /*0030*/ 	.string	""
        /*0030*/ 	.string	"ptxas"
        /*0030*/ 	.string	"Cuda compilation tools, release 13.0, V13.0.88"
        /*0030*/ 	.string	"Build cuda_13.0.r13.0/compiler.36424714_0"
        /*0030*/ 	.string	"-arch sm_90a -m 64 "



//--------------------- .note.nv.cuinfo           --------------------------
	.section	.note.nv.cuinfo,"",@"SHT_NOTE"
	.sectionflags	@"SHF_NOTE_NV_CUINFO"
        /*0018*/ 	.short	0x0002
        /*001a*/ 	.short	0x005a
        /*001c*/ 	.short	0x0082
	.zero		2


//--------------------- .nv.info                  --------------------------
	.section	.nv.info,"",@"SHT_CUDA_INFO"
	.align	4


	//----- nvinfo : EIATTR_REGCOUNT
	.align		4
        /*0000*/ 	.byte	0x04, 0x2f
        /*0002*/ 	.short	(.L_15 - .L_14)
	.align		4
.L_14:
        /*0004*/ 	.word	index@(_ZN7cutlass13device_kernelINS_4gemm6kernel13GemmUniversalIN4cute5tupleIJiiiiEEENS1_10collective13CollectiveMmaINS1_34MainloopSm90TmaGmmaWarpSpecializedILi5ENS5_IJNS4_1CILi2EEESB_NSA_ILi1EEEEEENS1_35KernelTmaWarpSpecializedCooperativeEEENS5_IJNSA_ILi256EEENSA_ILi64EEESH_EEENS_10bfloat16_tENS5_IJlSC_lEEESJ_SK_NS4_8TiledMMAINS4_8MMA_AtomIJNS4_4SM904GMMA27MMA_64x64x16_F32BF16BF16_SSILNSO_5MajorE0ELSQ_0ELNSO_7ScaleInE1ELSR_1EEEEEENS4_6LayoutINS5_IJSB_SC_SC_EEENS5_IJSC_NSA_ILi0EEESW_EEEEENS5_IJNS4_10UnderscoreESZ_SZ_EEEEENS4_23SM90_TMA_LOAD_MULTICASTENS4_14ComposedLayoutINS4_7SwizzleILi3ELi4ELi3EEENS4_18smem_ptr_flag_bitsILi16EEENSU_INS5_IJNSA_ILi8EEESH_EEENS5_IJSH_SC_EEEEEEEvNS4_8identityES12_S1C_vS1D_EENS_8epilogue10collective6detail29Sm90TmaWarpSpecializedAdapterINS1G_15DefaultEpilogueISJ_SK_SK_NS1F_6thread17LinearCombinationISJ_Li1EffLNS1K_9ScaleType4KindE0ELNS_15FloatRoundStyleE2ESJ_EENS1_15EpilogueDefaultEEEEEvvEEEEvNT_6ParamsE)
        /*0008*/ 	.word	0x000000a8


	//----- nvinfo : EIATTR_FRAME_SIZE
	.align		4
.L_15:
        /*000c*/ 	.byte	0x04, 0x11
        /*000e*/ 	.short	(.L_17 - .L_16)
	.align		4
.L_16:
        /*0010*/ 	.word	index@(_ZN7cutlass13device_kernelINS_4gemm6kernel13GemmUniversalIN4cute5tupleIJiiiiEEENS1_10collective13CollectiveMmaINS1_34MainloopSm90TmaGmmaWarpSpecializedILi5ENS5_IJNS4_1CILi2EEESB_NSA_ILi1EEEEEENS1_35KernelTmaWarpSpecializedCooperativeEEENS5_IJNSA_ILi256EEENSA_ILi64EEESH_EEENS_10bfloat16_tENS5_IJlSC_lEEESJ_SK_NS4_8TiledMMAINS4_8MMA_AtomIJNS4_4SM904GMMA27MMA_64x64x16_F32BF16BF16_SSILNSO_5MajorE0ELSQ_0ELNSO_7ScaleInE1ELSR_1EEEEEENS4_6LayoutINS5_IJSB_SC_SC_EEENS5_IJSC_NSA_ILi0EEESW_EEEEENS5_IJNS4_10UnderscoreESZ_SZ_EEEEENS4_23SM90_TMA_LOAD_MULTICASTENS4_14ComposedLayoutINS4_7SwizzleILi3ELi4ELi3EEENS4_18smem_ptr_flag_bitsILi16EEENSU_INS5_IJNSA_ILi8EEESH_EEENS5_IJSH_SC_EEEEEEEvNS4_8identityES12_S1C_vS1D_EENS_8epilogue10collective6detail29Sm90TmaWarpSpecializedAdapterINS1G_15DefaultEpilogueISJ_SK_SK_NS1F_6thread17LinearCombinationISJ_Li1EffLNS1K_9ScaleType4KindE0ELNS_15FloatRoundStyleE2ESJ_EENS1_15EpilogueDefaultEEEEEvvEEEEvNT_6ParamsE)
        /*0014*/ 	.word	0x00000000


	//----- nvinfo : EIATTR_MIN_STACK_SIZE
	.align		4
.L_17:
        /*0018*/ 	.byte	0x04, 0x12
        /*001a*/ 	.short	(.L_19 - .L_18)
	.align		4
.L_18:
        /*001c*/ 	.word	index@(_ZN7cutlass13device_kernelINS_4gemm6kernel13GemmUniversalIN4cute5tupleIJiiiiEEENS1_10collective13CollectiveMmaINS1_34MainloopSm90TmaGmmaWarpSpecializedILi5ENS5_IJNS4_1CILi2EEESB_NSA_ILi1EEEEEENS1_35KernelTmaWarpSpecializedCooperativeEEENS5_IJNSA_ILi256EEENSA_ILi64EEESH_EEENS_10bfloat16_tENS5_IJlSC_lEEESJ_SK_NS4_8TiledMMAINS4_8MMA_AtomIJNS4_4SM904GMMA27MMA_64x64x16_F32BF16BF16_SSILNSO_5MajorE0ELSQ_0ELNSO_7ScaleInE1ELSR_1EEEEEENS4_6LayoutINS5_IJSB_SC_SC_EEENS5_IJSC_NSA_ILi0EEESW_EEEEENS5_IJNS4_10UnderscoreESZ_SZ_EEEEENS4_23SM90_TMA_LOAD_MULTICASTENS4_14ComposedLayoutINS4_7SwizzleILi3ELi4ELi3EEENS4_18smem_ptr_flag_bitsILi16EEENSU_INS5_IJNSA_ILi8EEESH_EEENS5_IJSH_SC_EEEEEEEvNS4_8identityES12_S1C_vS1D_EENS_8epilogue10collective6detail29Sm90TmaWarpSpecializedAdapterINS1G_15DefaultEpilogueISJ_SK_SK_NS1F_6thread17LinearCombinationISJ_Li1EffLNS1K_9ScaleType4KindE0ELNS_15FloatRoundStyleE2ESJ_EENS1_15EpilogueDefaultEEEEEvvEEEEvNT_6ParamsE)
        /*0020*/ 	.word	0x00000000
.L_19:


//--------------------- .nv.compat                --------------------------
	.section	.nv.compat,"",@"SHT_CUDA_COMPAT_INFO"
	.align	4
        /*0000*/ 	.byte	0x02, 0x09, 0x01, 0x00, 0x02, 0x02, 0x04, 0x00, 0x02, 0x05, 0x05, 0x00, 0x03, 0x07, 0x01, 0x01
        /*0010*/ 	.byte	0x02, 0x03, 0x01, 0x00, 0x02, 0x06, 0x01, 0x00, 0x04, 0x0b, 0x08, 0x00, 0x00, 0x00, 0x00, 0x00
        /*0020*/ 	.byte	0x00, 0x00, 0x00, 0x00


//--------------------- .nv.info._ZN7cutlass13device_kernelINS_4gemm6kernel13GemmUniversalIN4cute5tupleIJiiiiEEENS1_10collective13CollectiveMmaINS1_34MainloopSm90TmaGmmaWarpSpecializedILi5ENS5_IJNS4_1CILi2EEESB_NSA_ILi1EEEEEENS1_35KernelTmaWarpSpecializedCooperativeEEENS5_IJNSA_ILi256EEENSA_ILi64EEESH_EEENS_10bfloat16_tENS5_IJlSC_lEEESJ_SK_NS4_8TiledMMAINS4_8MMA_AtomIJNS4_4SM904GMMA27MMA_64x64x16_F32BF16BF16_SSILNSO_5MajorE0ELSQ_0ELNSO_7ScaleInE1ELSR_1EEEEEENS4_6LayoutINS5_IJSB_SC_SC_EEENS5_IJSC_NSA_ILi0EEESW_EEEEENS5_IJNS4_10UnderscoreESZ_SZ_EEEEENS4_23SM90_TMA_LOAD_MULTICASTENS4_14ComposedLayoutINS4_7SwizzleILi3ELi4ELi3EEENS4_18smem_ptr_flag_bitsILi16EEENSU_INS5_IJNSA_ILi8EEESH_EEENS5_IJSH_SC_EEEEEEEvNS4_8identityES12_S1C_vS1D_EENS_8epilogue10collective6detail29Sm90TmaWarpSpecializedAdapterINS1G_15DefaultEpilogueISJ_SK_SK_NS1F_6thread17LinearCombinationISJ_Li1EffLNS1K_9ScaleType4KindE0ELNS_15FloatRoundStyleE2ESJ_EENS1_15EpilogueDefaultEEEEEvvEEEEvNT_6ParamsE --------------------------
	.section	.nv.info._ZN7cutlass13device_kernelINS_4gemm6kernel13GemmUniversalIN4cute5tupleIJiiiiEEENS1_10collective13CollectiveMmaINS1_34MainloopSm90TmaGmmaWarpSpecializedILi5ENS5_IJNS4_1CILi2EEESB_NSA_ILi1EEEEEENS1_35KernelTmaWarpSpecializedCooperativeEEENS5_IJNSA_ILi256EEENSA_ILi64EEESH_EEENS_10bfloat16_tENS5_IJlSC_lEEESJ_SK_NS4_8TiledMMAINS4_8MMA_AtomIJNS4_4SM904GMMA27MMA_64x64x16_F32BF16BF16_SSILNSO_5MajorE0ELSQ_0ELNSO_7ScaleInE1ELSR_1EEEEEENS4_6LayoutINS5_IJSB_SC_SC_EEENS5_IJSC_NSA_ILi0EEESW_EEEEENS5_IJNS4_10UnderscoreESZ_SZ_EEEEENS4_23SM90_TMA_LOAD_MULTICASTENS4_14ComposedLayoutINS4_7SwizzleILi3ELi4ELi3EEENS4_18smem_ptr_flag_bitsILi16EEENSU_INS5_IJNSA_ILi8EEESH_EEENS5_IJSH_SC_EEEEEEEvNS4_8identityES12_S1C_vS1D_EENS_8epilogue10collective6detail29Sm90TmaWarpSpecializedAdapterINS1G_15DefaultEpilogueISJ_SK_SK_NS1F_6thread17LinearCombinationISJ_Li1EffLNS1K_9ScaleType4KindE0ELNS_15FloatRoundStyleE2ESJ_EENS1_15EpilogueDefaultEEEEEvvEEEEvNT_6ParamsE,"",@"SHT_CUDA_INFO"
	.sectionflags	@""
	.align	4


	//----- nvinfo : EIATTR_CUDA_API_VERSION
	.align		4
        /*0000*/ 	.byte	0x04, 0x37
        /*0002*/ 	.short	(.L_21 - .L_20)
.L_20:
        /*0004*/ 	.word	0x00000082


	//----- nvinfo : EIATTR_KPARAM_INFO
	.align		4
.L_21:
        /*0008*/ 	.byte	0x04, 0x17
        /*000a*/ 	.short	(.L_23 - .L_22)
.L_22:
        /*000c*/ 	.word	0x00000000
        /*0010*/ 	.short	0x0000
        /*0012*/ 	.short	0x0070
        /*0014*/ 	.byte	0x00, 0xf0, 0x01, 0x10


	//----- nvinfo : EIATTR_SPARSE_MMA_MASK
	.align		4
.L_23:
        /*0018*/ 	.byte	0x03, 0x50
        /*001a*/ 	.short	0x0000


	//----- nvinfo : EIATTR_MAXREG_COUNT
	.align		4
        /*001c*/ 	.byte	0x03, 0x1b
        /*001e*/ 	.short	0x00a8


	//----- nvinfo : EIATTR_NUM_BARRIERS
	.align		4
        /*0020*/ 	.byte	0x02, 0x4c
        /*0022*/ 	.byte	0x01
	.zero		1


	//----- nvinfo : EIATTR_EXTERNS
	.align		4
        /*0024*/ 	.byte	0x04, 0x0f
        /*0026*/ 	.short	(.L_25 - .L_24)


	//   ....[0]....
	.align		4
.L_24:
        /*0028*/ 	.word	index@(__assertfail)


	//----- nvinfo : EIATTR_MERCURY_ISA_VERSION
	.align		4
.L_25:
        /*002c*/ 	.byte	0x03, 0x5f
        /*002e*/ 	.short	0x0101


	//----- nvinfo : EIATTR_INT_WARP_WIDE_INSTR_OFFSETS
	.align		4
        /*0030*/ 	.byte	0x04, 0x31
        /*0032*/ 	.short	(.L_27 - .L_26)


	//   ....[0]....
.L_26:
        /*0034*/ 	.word	0x000004a0


	//   ....[1]....
        /*0038*/ 	.word	0x000004d0


	//   ....[2]....
        /*003c*/ 	.word	0x00000690


	//----- nvinfo : EIATTR_COOP_GROUP_MASK_REGIDS
	.align		4
.L_27:
        /*0040*/ 	.byte	0x04, 0x29
        /*0042*/ 	.short	(.L_29 - .L_28)


	//   ....[0]....
.L_28:
        /*0044*/ 	.word	0xffffffff


	//   ....[1]....
        /*0048*/ 	.word	0xffffffff


	//   ....[2]....
        /*004c*/ 	.word	0xffffffff


	//   ....[3]....
        /*0050*/ 	.word	0xffffffff


	//   ....[4]....
        /*0054*/ 	.word	0xffffffff


	//   ....[5]....
        /*0058*/ 	.word	0xffffffff


	//----- nvinfo : EIATTR_COOP_GROUP_INSTR_OFFSETS
	.align		4
.L_29:
        /*005c*/ 	.byte	0x04, 0x28
        /*005e*/ 	.short	(.L_31 - .L_30)


	//   ....[0]....
.L_30:
        /*0060*/ 	.word	0x00000060


	//   ....[1]....
        /*0064*/ 	.word	0x00000070


	//   ....[2]....
        /*0068*/ 	.word	0x00000130


	//   ....[3]....
        /*006c*/ 	.word	0x000002f0


	//   ....[4]....
        /*0070*/ 	.word	0x00000810


	//   ....[5]....
        /*0074*/ 	.word	0x00001260


	//----- nvinfo : EIATTR_REG_RECONFIG
	.align		4
.L_31:
        /*0078*/ 	.byte	0x01, 0x54
	.zero		2


	//----- nvinfo : EIATTR_SYSCALL_OFFSETS
	.align		4
        /*007c*/ 	.byte	0x04, 0x46
        /*007e*/ 	.short	(.L_33 - .L_32)


	//   ....[0]....
.L_32:
        /*0080*/ 	.word	0x00001420


	//----- nvinfo : EIATTR_MBARRIER_INSTR_OFFSETS
	.align		4
.L_33:
        /*0084*/ 	.byte	0x04, 0x39
        /*0086*/ 	.short	(.L_35 - .L_34)


	//   ....[0]....
.L_34:
        /*0088*/ 	.word	0x00000230
        /*008c*/ 	.word	0x000000ff
        /*0090*/ 	.word	0x00000000
        /*0094*/ 	.short	0x0100
        /*0096*/ 	.byte	0x08
	.zero		1


	//   ....[1]....
        /*0098*/ 	.word	0x00000240
        /*009c*/ 	.word	0x000000ff
        /*00a0*/ 	.word	0x00000028
        /*00a4*/ 	.short	0x0100
        /*00a6*/ 	.byte	0x08
	.zero		1


	//   ....[2]....
        /*00a8*/ 	.word	0x00000250
        /*00ac*/ 	.word	0x000000ff
        /*00b0*/ 	.word	0x00000008
        /*00b4*/ 	.short	0x0100
        /*00b6*/ 	.byte	0x08
	.zero		1


	//   ....[3]....
        /*00b8*/ 	.word	0x00000260
        /*00bc*/ 	.word	0x000000ff
        /*00c0*/ 	.word	0x00000030
        /*00c4*/ 	.short	0x0100
        /*00c6*/ 	.byte	0x08
	.zero		1


	//   ....[4]....
        /*00c8*/ 	.word	0x00000270
        /*00cc*/ 	.word	0x000000ff
        /*00d0*/ 	.word	0x00000010
        /*00d4*/ 	.short	0x0100
        /*00d6*/ 	.byte	0x08
	.zero		1


	//   ....[5]....
        /*00d8*/ 	.word	0x00000280
        /*00dc*/ 	.word	0x000000ff
        /*00e0*/ 	.word	0x00000038
        /*00e4*/ 	.short	0x0100
        /*00e6*/ 	.byte	0x08
	.zero		1


	//   ....[6]....
        /*00e8*/ 	.word	0x00000290
        /*00ec*/ 	.word	0x000000ff
        /*00f0*/ 	.word	0x00000018
        /*00f4*/ 	.short	0x0100
        /*00f6*/ 	.byte	0x08
	.zero		1


	//   ....[7]....
        /*00f8*/ 	.word	0x000002a0
        /*00fc*/ 	.word	0x000000ff
        /*0100*/ 	.word	0x00000040
        /*0104*/ 	.short	0x0100
        /*0106*/ 	.byte	0x08
	.zero		1


	//   ....[8]....
        /*0108*/ 	.word	0x000002b0
        /*010c*/ 	.word	0x000000ff
        /*0110*/ 	.word	0x00000020
        /*0114*/ 	.short	0x0100
        /*0116*/ 	.byte	0x08
	.zero		1


	//   ....[9]....
        /*0118*/ 	.word	0x000002c0
        /*011c*/ 	.word	0x000000ff
        /*0120*/ 	.word	0x00000048
        /*0124*/ 	.short	0x0100
        /*0126*/ 	.byte	0x08
	.zero		1


	//   ....[10]....
        /*0128*/ 	.word	0x00000710
        /*012c*/ 	.word	0x000000ff
        /*0130*/ 	.word	0x00000060
        /*0134*/ 	.short	0x0100
        /*0136*/ 	.byte	0x06
	.zero		1


	//   ....[11]....
        /*0138*/ 	.word	0x000007a0
        /*013c*/ 	.word	0x000000ff
        /*0140*/ 	.word	0x00000068
        /*0144*/ 	.short	0x0100
        /*0146*/ 	.byte	0x06
	.zero		1


	//   ....[12]....
        /*0148*/ 	.word	0x000014e0
        /*014c*/ 	.word	0x00000003
        /*0150*/ 	.word	0x00000000
        /*0154*/ 	.short	0x010a
        /*0156*/ 	.byte	0x3f
	.zero		1


	//   ....[13]....
        /*0158*/ 	.word	0x00001520
        /*015c*/ 	.word	0x00000003
        /*0160*/ 	.word	0x00000000
        /*0164*/ 	.short	0x010a
        /*0166*/ 	.byte	0x3f
	.zero		1


	//   ....[14]....
        /*0168*/ 	.word	0x00001a70
        /*016c*/ 	.word	0x00000005
        /*0170*/ 	.word	0x00000000
        /*0174*/ 	.short	0x010a
        /*0176*/ 	.byte	0x3f
	.zero		1


	//   ....[15]....
        /*0178*/ 	.word	0x00001ab0
        /*017c*/ 	.word	0x00000005
        /*0180*/ 	.word	0x00000000
        /*0184*/ 	.short	0x010a
        /*0186*/ 	.byte	0x3f
	.zero		1


	//   ....[16]....
        /*0188*/ 	.word	0x00001e90
        /*018c*/ 	.word	0x00000005
        /*0190*/ 	.word	0x00000000
        /*0194*/ 	.short	0x0101
        /*0196*/ 	.byte	0x3f
	.zero		1


	//   ....[17]....
        /*0198*/ 	.word	0x000020b0
        /*019c*/ 	.word	0x00000003
        /*01a0*/ 	.word	0x00000000
        /*01a4*/ 	.short	0x0101
        /*01a6*/ 	.byte	0x3f
	.zero		1


	//   ....[18]....
        /*01a8*/ 	.word	0x000081e0
        /*01ac*/ 	.word	0x0000000e
        /*01b0*/ 	.word	0x00000028
        /*01b4*/ 	.short	0x010a
        /*01b6*/ 	.byte	0x3f
	.zero		1


	//   ....[19]....
        /*01b8*/ 	.word	0x00008590
        /*01bc*/ 	.word	0x00000006
        /*01c0*/ 	.word	0x00000068
        /*01c4*/ 	.short	0x0101
        /*01c6*/ 	.byte	0x3f
	.zero		1


	//   ....[20]....
        /*01c8*/ 	.word	0x00008cc0
        /*01cc*/ 	.word	0x00000007
        /*01d0*/ 	.word	0x00000000
        /*01d4*/ 	.short	0x010a
        /*01d6*/ 	.byte	0x3f
	.zero		1


	//   ....[21]....
        /*01d8*/ 	.word	0x00008d40
        /*01dc*/ 	.word	0x00000009
        /*01e0*/ 	.word	0x00000000
        /*01e4*/ 	.short	0x010a
        /*01e6*/ 	.byte	0x3f
	.zero		1


	//   ....[22]....
        /*01e8*/ 	.word	0x00008dd0
        /*01ec*/ 	.word	0x00000006
        /*01f0*/ 	.word	0x00000000
        /*01f4*/ 	.short	0x010a
        /*01f6*/ 	.byte	0x3f
	.zero		1


	//   ....[23]....
        /*01f8*/ 	.word	0x00008e60
        /*01fc*/ 	.word	0x00000009
        /*0200*/ 	.word	0x00000000
        /*0204*/ 	.short	0x010a
        /*0206*/ 	.byte	0x3f
	.zero		1


	//   ....[24]....
        /*0208*/ 	.word	0x00008ef0
        /*020c*/ 	.word	0x00000003
        /*0210*/ 	.word	0x00000000
        /*0214*/ 	.short	0x010a
        /*0216*/ 	.byte	0x3f
	.zero		1


	//   ....[25]....
        /*0218*/ 	.word	0x00008f50
        /*021c*/ 	.word	0x00000003
        /*0220*/ 	.word	0x00000000
        /*0224*/ 	.short	0x010a
        /*0226*/ 	.byte	0x3f
	.zero		1


	//   ....[26]....
        /*0228*/ 	.word	0x00008fa0
        /*022c*/ 	.word	0x00000005
        /*0230*/ 	.word	0x00000000
        /*0234*/ 	.short	0x010a
        /*0236*/ 	.byte	0x3f
	.zero		1


	//   ....[27]....
        /*0238*/ 	.word	0x00009070
        /*023c*/ 	.word	0x0000000e
        /*0240*/ 	.word	0x00000028
        /*0244*/ 	.short	0x010a
        /*0246*/ 	.byte	0x3f
	.zero		1


	//   ....[28]....
        /*0248*/ 	.word	0x00009140
        /*024c*/ 	.word	0x00000007
        /*0250*/ 	.word	0x00000000
        /*0254*/ 	.short	0x010a
        /*0256*/ 	.byte	0x3f
	.zero		1


	//   ....[29]....
        /*0258*/ 	.word	0x00009190
        /*025c*/ 	.word	0x00000009
        /*0260*/ 	.word	0x00000000
        /*0264*/ 	.short	0x010a
        /*0266*/ 	.byte	0x3f
	.zero		1


	//   ....[30]....
        /*0268*/ 	.word	0x000091e0
        /*026c*/ 	.word	0x00000006
        /*0270*/ 	.word	0x00000000
        /*0274*/ 	.short	0x010a
        /*0276*/ 	.byte	0x3f
	.zero		1


	//   ....[31]....
        /*0278*/ 	.word	0x00009230
        /*027c*/ 	.word	0x00000009
        /*0280*/ 	.word	0x00000000
        /*0284*/ 	.short	0x010a
        /*0286*/ 	.byte	0x3f
	.zero		1


	//----- nvinfo : EIATTR_NUM_MBARRIERS
	.align		4
.L_35:
        /*0288*/ 	.byte	0x03, 0x38
        /*028a*/ 	.short	0x000c


	//----- nvinfo : EIATTR_EXIT_INSTR_OFFSETS
	.align		4
        /*028c*/ 	.byte	0x04, 0x1c
        /*028e*/ 	.short	(.L_37 - .L_36)


	//   ....[0]....
.L_36:
        /*0290*/ 	.word	0x00000980


	//   ....[1]....
        /*0294*/ 	.word	0x00001190


	//   ....[2]....
        /*0298*/ 	.word	0x00007820


	//   ....[3]....
        /*029c*/ 	.word	0x00007d80


	//   ....[4]....
        /*02a0*/ 	.word	0x00008f40


	//----- nvinfo : EIATTR_MAX_THREADS
	.align		4
.L_37:
        /*02a4*/ 	.byte	0x04, 0x05
        /*02a6*/ 	.short	(.L_39 - .L_38)
.L_38:
        /*02a8*/ 	.word	0x00000180
        /*02ac*/ 	.word	0x00000001
        /*02b0*/ 	.word	0x00000001


	//----- nvinfo : EIATTR_CRS_STACK_SIZE
	.align		4
.L_39:
        /*02b4*/ 	.byte	0x04, 0x1e
        /*02b6*/ 	.short	(.L_41 - .L_40)
.L_40:
        /*02b8*/ 	.word	0x00000000


	//----- nvinfo : EIATTR_CBANK_PARAM_SIZE
	.align		4
.L_41:
        /*02bc*/ 	.byte	0x03, 0x19
        /*02be*/ 	.short	0x0470


	//----- nvinfo : EIATTR_PARAM_CBANK
	.align		4
        /*02c0*/ 	.byte	0x04, 0x0a
        /*02c2*/ 	.short	(.L_43 - .L_42)
	.align		4
.L_42:
        /*02c4*/ 	.word	index@(.nv.constant0._ZN7cutlass13device_kernelINS_4gemm6kernel13GemmUniversalIN4cute5tupleIJiiiiEEENS1_10collective13CollectiveMmaINS1_34MainloopSm90TmaGmmaWarpSpecializedILi5ENS5_IJNS4_1CILi2EEESB_NSA_ILi1EEEEEENS1_35KernelTmaWarpSpecializedCooperativeEEENS5_IJNSA_ILi256EEENSA_ILi64EEESH_EEENS_10bfloat16_tENS5_IJlSC_lEEESJ_SK_NS4_8TiledMMAINS4_8MMA_AtomIJNS4_4SM904GMMA27MMA_64x64x16_F32BF16BF16_SSILNSO_5MajorE0ELSQ_0ELNSO_7ScaleInE1ELSR_1EEEEEENS4_6LayoutINS5_IJSB_SC_SC_EEENS5_IJSC_NSA_ILi0EEESW_EEEEENS5_IJNS4_10UnderscoreESZ_SZ_EEEEENS4_23SM90_TMA_LOAD_MULTICASTENS4_14ComposedLayoutINS4_7SwizzleILi3ELi4ELi3EEENS4_18smem_ptr_flag_bitsILi16EEENSU_INS5_IJNSA_ILi8EEESH_EEENS5_IJSH_SC_EEEEEEEvNS4_8identityES12_S1C_vS1D_EENS_8epilogue10collective6detail29Sm90TmaWarpSpecializedAdapterINS1G_15DefaultEpilogueISJ_SK_SK_NS1F_6thread17LinearCombinationISJ_Li1EffLNS1K_9ScaleType4KindE0ELNS_15FloatRoundStyleE2ESJ_EENS1_15EpilogueDefaultEEEEEvvEEEEvNT_6ParamsE)
        /*02c8*/ 	.short	0x0210
        /*02ca*/ 	.short	0x0470


	//----- nvinfo : EIATTR_SW_WAR
	.align		4
.L_43:
        /*02cc*/ 	.byte	0x04, 0x36
        /*02ce*/ 	.short	(.L_45 - .L_44)
.L_44:
        /*02d0*/ 	.word	0x00000008
.L_45:


//--------------------- .nv.callgraph             --------------------------
	.section	.nv.callgraph,"",@"SHT_CUDA_CALLGRAPH"
	.align	4
	.sectionentsize	8
	.align		4
        /*0000*/ 	.word	0x00000000
	.align		4
        /*0004*/ 	.word	0xffffffff
	.align		4
        /*0008*/ 	.word	index@(_ZN7cutlass13device_kernelINS_4gemm6kernel13GemmUniversalIN4cute5tupleIJiiiiEEENS1_10collective13CollectiveMmaINS1_34MainloopSm90TmaGmmaWarpSpecializedILi5ENS5_IJNS4_1CILi2EEESB_NSA_ILi1EEEEEENS1_35KernelTmaWarpSpecializedCooperativeEEENS5_IJNSA_ILi256EEENSA_ILi64EEESH_EEENS_10bfloat16_tENS5_IJlSC_lEEESJ_SK_NS4_8TiledMMAINS4_8MMA_AtomIJNS4_4SM904GMMA27MMA_64x64x16_F32BF16BF16_SSILNSO_5MajorE0ELSQ_0ELNSO_7ScaleInE1ELSR_1EEEEEENS4_6LayoutINS5_IJSB_SC_SC_EEENS5_IJSC_NSA_ILi0EEESW_EEEEENS5_IJNS4_10UnderscoreESZ_SZ_EEEEENS4_23SM90_TMA_LOAD_MULTICASTENS4_14ComposedLayoutINS4_7SwizzleILi3ELi4ELi3EEENS4_18smem_ptr_flag_bitsILi16EEENSU_INS5_IJNSA_ILi8EEESH_EEENS5_IJSH_SC_EEEEEEEvNS4_8identityES12_S1C_vS1D_EENS_8epilogue10collective6detail29Sm90TmaWarpSpecializedAdapterINS1G_15DefaultEpilogueISJ_SK_SK_NS1F_6thread17LinearCombinationISJ_Li1EffLNS1K_9ScaleType4KindE0ELNS_15FloatRoundStyleE2ESJ_EENS1_15EpilogueDefaultEEEEEvvEEEEvNT_6ParamsE)
	.align		4
        /*000c*/ 	.word	index@(__assertfail)
	.align		4
        /*0010*/ 	.word	0x00000000
	.align		4
        /*0014*/ 	.word	0xfffffffe
	.align		4
        /*0018*/ 	.word	0x00000000
	.align		4
        /*001c*/ 	.word	0xfffffffd
	.align		4
        /*0020*/ 	.word	0x00000000
	.align		4
        /*0024*/ 	.word	0xfffffffc


//--------------------- .nv.constant4             --------------------------
	.section	.nv.constant4,"a",@progbits
	.align	8
	.align		8
.nv.constant4:
        /*0000*/ 	.dword	__assertfail
	.align		8
        /*0008*/ 	.dword	__unnamed_1
	.align		8
        /*0010*/ 	.dword	_ZN40_INTERNAL_518126eb_4_k_cu_72b9f736_192374cuda3std3__45__cpo5beginE
	.align		8
        /*0018*/ 	.dword	_ZN40_INTERNAL_518126eb_4_k_cu_72b9f736_192374cuda3std3__45__cpo3endE
	.align		8
        /*0020*/ 	.dword	_ZN40_INTERNAL_518126eb_4_k_cu_72b9f736_192374cuda3std3__45__cpo6cbeginE
	.align		8
        /*0028*/ 	.dword	_ZN40_INTERNAL_518126eb_4_k_cu_72b9f736_192374cuda3std3__45__cpo4cendE
	.align		8
        /*0030*/ 	.dword	_ZN40_INTERNAL_518126eb_4_k_cu_72b9f736_192374cuda3std3__442_GLOBAL__N__518126eb_4_k_cu_72b9f736_192376ignoreE
	.align		8
        /*0038*/ 	.dword	_ZN40_INTERNAL_518126eb_4_k_cu_72b9f736_192374cuda3std3__419piecewise_constructE
	.align		8
        /*0040*/ 	.dword	_ZN40_INTERNAL_518126eb_4_k_cu_72b9f736_192374cuda3std3__48in_placeE
	.align		8
        /*0048*/ 	.dword	_ZN40_INTERNAL_518126eb_4_k_cu_72b9f736_192374cuda3std6ranges3__45__cpo4swapE
	.align		8
        /*0050*/ 	.dword	_ZN40_INTERNAL_518126eb_4_k_cu_72b9f736_192374cuda3std6ranges3__45__cpo9iter_moveE
	.align		8
        /*0058*/ 	.dword	_ZN40_INTERNAL_518126eb_4_k_cu_72b9f736_192374cute7productE
	.align		8
        /*0060*/ 	.dword	_ZN40_INTERNAL_518126eb_4_k_cu_72b9f736_192374cute1_E
	.align		8
        /*0068*/ 	.dword	$str$22
	.align		8
        /*0070*/ 	.dword	$str$23


//--------------------- .text._ZN7cutlass13device_kernelINS_4gemm6kernel13GemmUniversalIN4cute5tupleIJiiiiEEENS1_10collective13CollectiveMmaINS1_34MainloopSm90TmaGmmaWarpSpecializedILi5ENS5_IJNS4_1CILi2EEESB_NSA_ILi1EEEEEENS1_35KernelTmaWarpSpecializedCooperativeEEENS5_IJNSA_ILi256EEENSA_ILi64EEESH_EEENS_10bfloat16_tENS5_IJlSC_lEEESJ_SK_NS4_8TiledMMAINS4_8MMA_AtomIJNS4_4SM904GMMA27MMA_64x64x16_F32BF16BF16_SSILNSO_5MajorE0ELSQ_0ELNSO_7ScaleInE1ELSR_1EEEEEENS4_6LayoutINS5_IJSB_SC_SC_EEENS5_IJSC_NSA_ILi0EEESW_EEEEENS5_IJNS4_10UnderscoreESZ_SZ_EEEEENS4_23SM90_TMA_LOAD_MULTICASTENS4_14ComposedLayoutINS4_7SwizzleILi3ELi4ELi3EEENS4_18smem_ptr_flag_bitsILi16EEENSU_INS5_IJNSA_ILi8EEESH_EEENS5_IJSH_SC_EEEEEEEvNS4_8identityES12_S1C_vS1D_EENS_8epilogue10collective6detail29Sm90TmaWarpSpecializedAdapterINS1G_15DefaultEpilogueISJ_SK_SK_NS1F_6thread17LinearCombinationISJ_Li1EffLNS1K_9ScaleType4KindE0ELNS_15FloatRoundStyleE2ESJ_EENS1_15EpilogueDefaultEEEEEvvEEEEvNT_6ParamsE --------------------------
	.section	.text._ZN7cutlass13device_kernelINS_4gemm6kernel13GemmUniversalIN4cute5tupleIJiiiiEEENS1_10collective13CollectiveMmaINS1_34MainloopSm90TmaGmmaWarpSpecializedILi5ENS5_IJNS4_1CILi2EEESB_NSA_ILi1EEEEEENS1_35KernelTmaWarpSpecializedCooperativeEEENS5_IJNSA_ILi256EEENSA_ILi64EEESH_EEENS_10bfloat16_tENS5_IJlSC_lEEESJ_SK_NS4_8TiledMMAINS4_8MMA_AtomIJNS4_4SM904GMMA27MMA_64x64x16_F32BF16BF16_SSILNSO_5MajorE0ELSQ_0ELNSO_7ScaleInE1ELSR_1EEEEEENS4_6LayoutINS5_IJSB_SC_SC_EEENS5_IJSC_NSA_ILi0EEESW_EEEEENS5_IJNS4_10UnderscoreESZ_SZ_EEEEENS4_23SM90_TMA_LOAD_MULTICASTENS4_14ComposedLayoutINS4_7SwizzleILi3ELi4ELi3EEENS4_18smem_ptr_flag_bitsILi16EEENSU_INS5_IJNSA_ILi8EEESH_EEENS5_IJSH_SC_EEEEEEEvNS4_8identityES12_S1C_vS1D_EENS_8epilogue10collective6detail29Sm90TmaWarpSpecializedAdapterINS1G_15DefaultEpilogueISJ_SK_SK_NS1F_6thread17LinearCombinationISJ_Li1EffLNS1K_9ScaleType4KindE0ELNS_15FloatRoundStyleE2ESJ_EENS1_15EpilogueDefaultEEEEEvvEEEEvNT_6ParamsE,"ax",@progbits
	.align	128
.text._ZN7cutlass13device_kernelINS_4gemm6kernel13GemmUniversalIN4cute5tupleIJiiiiEEENS1_10collective13CollectiveMmaINS1_34MainloopSm90TmaGmmaWarpSpecializedILi5ENS5_IJNS4_1CILi2EEESB_NSA_ILi1EEEEEENS1_35KernelTmaWarpSpecializedCooperativeEEENS5_IJNSA_ILi256EEENSA_ILi64EEESH_EEENS_10bfloat16_tENS5_IJlSC_lEEESJ_SK_NS4_8TiledMMAINS4_8MMA_AtomIJNS4_4SM904GMMA27MMA_64x64x16_F32BF16BF16_SSILNSO_5MajorE0ELSQ_0ELNSO_7ScaleInE1ELSR_1EEEEEENS4_6LayoutINS5_IJSB_SC_SC_EEENS5_IJSC_NSA_ILi0EEESW_EEEEENS5_IJNS4_10UnderscoreESZ_SZ_EEEEENS4_23SM90_TMA_LOAD_MULTICASTENS4_14ComposedLayoutINS4_7SwizzleILi3ELi4ELi3EEENS4_18smem_ptr_flag_bitsILi16EEENSU_INS5_IJNSA_ILi8EEESH_EEENS5_IJSH_SC_EEEEEEEvNS4_8identityES12_S1C_vS1D_EENS_8epilogue10collective6detail29Sm90TmaWarpSpecializedAdapterINS1G_15DefaultEpilogueISJ_SK_SK_NS1F_6thread17LinearCombinationISJ_Li1EffLNS1K_9ScaleType4KindE0ELNS_15FloatRoundStyleE2ESJ_EENS1_15EpilogueDefaultEEEEEvvEEEEvNT_6ParamsE:
        .type           _ZN7cutlass13device_kernelINS_4gemm6kernel13GemmUniversalIN4cute5tupleIJiiiiEEENS1_10collective13CollectiveMmaINS1_34MainloopSm90TmaGmmaWarpSpecializedILi5ENS5_IJNS4_1CILi2EEESB_NSA_ILi1EEEEEENS1_35KernelTmaWarpSpecializedCooperativeEEENS5_IJNSA_ILi256EEENSA_ILi64EEESH_EEENS_10bfloat16_tENS5_IJlSC_lEEESJ_SK_NS4_8TiledMMAINS4_8MMA_AtomIJNS4_4SM904GMMA27MMA_64x64x16_F32BF16BF16_SSILNSO_5MajorE0ELSQ_0ELNSO_7ScaleInE1ELSR_1EEEEEENS4_6LayoutINS5_IJSB_SC_SC_EEENS5_IJSC_NSA_ILi0EEESW_EEEEENS5_IJNS4_10UnderscoreESZ_SZ_EEEEENS4_23SM90_TMA_LOAD_MULTICASTENS4_14ComposedLayoutINS4_7SwizzleILi3ELi4ELi3EEENS4_18smem_ptr_flag_bitsILi16EEENSU_INS5_IJNSA_ILi8EEESH_EEENS5_IJSH_SC_EEEEEEEvNS4_8identityES12_S1C_vS1D_EENS_8epilogue10collective6detail29Sm90TmaWarpSpecializedAdapterINS1G_15DefaultEpilogueISJ_SK_SK_NS1F_6thread17LinearCombinationISJ_Li1EffLNS1K_9ScaleType4KindE0ELNS_15FloatRoundStyleE2ESJ_EENS1_15EpilogueDefaultEEEEEvvEEEEvNT_6ParamsE,@function
        .size           _ZN7cutlass13device_kernelINS_4gemm6kernel13GemmUniversalIN4cute5tupleIJiiiiEEENS1_10collective13CollectiveMmaINS1_34MainloopSm90TmaGmmaWarpSpecializedILi5ENS5_IJNS4_1CILi2EEESB_NSA_ILi1EEEEEENS1_35KernelTmaWarpSpecializedCooperativeEEENS5_IJNSA_ILi256EEENSA_ILi64EEESH_EEENS_10bfloat16_tENS5_IJlSC_lEEESJ_SK_NS4_8TiledMMAINS4_8MMA_AtomIJNS4_4SM904GMMA27MMA_64x64x16_F32BF16BF16_SSILNSO_5MajorE0ELSQ_0ELNSO_7ScaleInE1ELSR_1EEEEEENS4_6LayoutINS5_IJSB_SC_SC_EEENS5_IJSC_NSA_ILi0EEESW_EEEEENS5_IJNS4_10UnderscoreESZ_SZ_EEEEENS4_23SM90_TMA_LOAD_MULTICASTENS4_14ComposedLayoutINS4_7SwizzleILi3ELi4ELi3EEENS4_18smem_ptr_flag_bitsILi16EEENSU_INS5_IJNSA_ILi8EEESH_EEENS5_IJSH_SC_EEEEEEEvNS4_8identityES12_S1C_vS1D_EENS_8epilogue10collective6detail29Sm90TmaWarpSpecializedAdapterINS1G_15DefaultEpilogueISJ_SK_SK_NS1F_6thread17LinearCombinationISJ_Li1EffLNS1K_9ScaleType4KindE0ELNS_15FloatRoundStyleE2ESJ_EENS1_15EpilogueDefaultEEEEEvvEEEEvNT_6ParamsE,(.L_x_199 - _ZN7cutlass13device_kernelINS_4gemm6kernel13GemmUniversalIN4cute5tupleIJiiiiEEENS1_10collective13CollectiveMmaINS1_34MainloopSm90TmaGmmaWarpSpecializedILi5ENS5_IJNS4_1CILi2EEESB_NSA_ILi1EEEEEENS1_35KernelTmaWarpSpecializedCooperativeEEENS5_IJNSA_ILi256EEENSA_ILi64EEESH_EEENS_10bfloat16_tENS5_IJlSC_lEEESJ_SK_NS4_8TiledMMAINS4_8MMA_AtomIJNS4_4SM904GMMA27MMA_64x64x16_F32BF16BF16_SSILNSO_5MajorE0ELSQ_0ELNSO_7ScaleInE1ELSR_1EEEEEENS4_6LayoutINS5_IJSB_SC_SC_EEENS5_IJSC_NSA_ILi0EEESW_EEEEENS5_IJNS4_10UnderscoreESZ_SZ_EEEEENS4_23SM90_TMA_LOAD_MULTICASTENS4_14ComposedLayoutINS4_7SwizzleILi3ELi4ELi3EEENS4_18smem_ptr_flag_bitsILi16EEENSU_INS5_IJNSA_ILi8EEESH_EEENS5_IJSH_SC_EEEEEEEvNS4_8identityES12_S1C_vS1D_EENS_8epilogue10collective6detail29Sm90TmaWarpSpecializedAdapterINS1G_15DefaultEpilogueISJ_SK_SK_NS1F_6thread17LinearCombinationISJ_Li1EffLNS1K_9ScaleType4KindE0ELNS_15FloatRoundStyleE2ESJ_EENS1_15EpilogueDefaultEEEEEvvEEEEvNT_6ParamsE)
        .other          _ZN7cutlass13device_kernelINS_4gemm6kernel13GemmUniversalIN4cute5tupleIJiiiiEEENS1_10collective13CollectiveMmaINS1_34MainloopSm90TmaGmmaWarpSpecializedILi5ENS5_IJNS4_1CILi2EEESB_NSA_ILi1EEEEEENS1_35KernelTmaWarpSpecializedCooperativeEEENS5_IJNSA_ILi256EEENSA_ILi64EEESH_EEENS_10bfloat16_tENS5_IJlSC_lEEESJ_SK_NS4_8TiledMMAINS4_8MMA_AtomIJNS4_4SM904GMMA27MMA_64x64x16_F32BF16BF16_SSILNSO_5MajorE0ELSQ_0ELNSO_7ScaleInE1ELSR_1EEEEEENS4_6LayoutINS5_IJSB_SC_SC_EEENS5_IJSC_NSA_ILi0EEESW_EEEEENS5_IJNS4_10UnderscoreESZ_SZ_EEEEENS4_23SM90_TMA_LOAD_MULTICASTENS4_14ComposedLayoutINS4_7SwizzleILi3ELi4ELi3EEENS4_18smem_ptr_flag_bitsILi16EEENSU_INS5_IJNSA_ILi8EEESH_EEENS5_IJSH_SC_EEEEEEEvNS4_8identityES12_S1C_vS1D_EENS_8epilogue10collective6detail29Sm90TmaWarpSpecializedAdapterINS1G_15DefaultEpilogueISJ_SK_SK_NS1F_6thread17LinearCombinationISJ_Li1EffLNS1K_9ScaleType4KindE0ELNS_15FloatRoundStyleE2ESJ_EENS1_15EpilogueDefaultEEEEEvvEEEEvNT_6ParamsE,@"STO_CUDA_ENTRY STV_DEFAULT"
_ZN7cutlass13device_kernelINS_4gemm6kernel13GemmUniversalIN4cute5tupleIJiiiiEEENS1_10collective13CollectiveMmaINS1_34MainloopSm90TmaGmmaWarpSpecializedILi5ENS5_IJNS4_1CILi2EEESB_NSA_ILi1EEEEEENS1_35KernelTmaWarpSpecializedCooperativeEEENS5_IJNSA_ILi256EEENSA_ILi64EEESH_EEENS_10bfloat16_tENS5_IJlSC_lEEESJ_SK_NS4_8TiledMMAINS4_8MMA_AtomIJNS4_4SM904GMMA27MMA_64x64x16_F32BF16BF16_SSILNSO_5MajorE0ELSQ_0ELNSO_7ScaleInE1ELSR_1EEEEEENS4_6LayoutINS5_IJSB_SC_SC_EEENS5_IJSC_NSA_ILi0EEESW_EEEEENS5_IJNS4_10UnderscoreESZ_SZ_EEEEENS4_23SM90_TMA_LOAD_MULTICASTENS4_14ComposedLayoutINS4_7SwizzleILi3ELi4ELi3EEENS4_18smem_ptr_flag_bitsILi16EEENSU_INS5_IJNSA_ILi8EEESH_EEENS5_IJSH_SC_EEEEEEEvNS4_8identityES12_S1C_vS1D_EENS_8epilogue10collective6detail29Sm90TmaWarpSpecializedAdapterINS1G_15DefaultEpilogueISJ_SK_SK_NS1F_6thread17LinearCombinationISJ_Li1EffLNS1K_9ScaleType4KindE0ELNS_15FloatRoundStyleE2ESJ_EENS1_15EpilogueDefaultEEEEEvvEEEEvNT_6ParamsE:
[----:B------:R-:W0:Y:S01]  /*0000*/  LDC R1, c[0x0][0x28] ;  /* 0x00000a00ff017b82 */ /* 0x000e220000000800 */
[----:B------:R-:W1:Y:S01]  /*0010*/  S2R R18, SR_TID.X ;  /* 0x0000000000127919 */ /* 0x000e620000002100 */
[----:B------:R-:W-:Y:S01]  /*0020*/  ELECT P0, URZ, PT ;  /* 0x00000000003f782f */ /* 0x000fe20003800000 */
[----:B------:R-:W-:Y:S01]  /*0030*/  BSSY B0, `(.L_x_0) ;  /* 0x000000f000007945 */ /* 0x000fe20003800000 */
[--C-:B-1----:R-:W-:Y:S02]  /*0040*/  SHF.R.U32.HI R0, RZ, 0x5, R18.reuse ;  /* 0x00000005ff007819 */ /* 0x102fe40000011612 */
[----:B------:R-:W-:-:S03]  /*0050*/  SHF.R.U32.HI R3, RZ, 0x7, R18 ;  /* 0x00000007ff037819 */ /* 0x000fc60000011612 */
[----:B------:R-:W1:Y:S04]  /*0060*/  SHFL.IDX PT, R2, R0, RZ, 0x1f ;  /* 0x00001fff00027589 */ /* 0x000e6800000e0000 */
[----:B------:R2:W3:Y:S01]  /*0070*/  SHFL.IDX PT, R5, R3, RZ, 0x1f ;  /* 0x00001fff03057589 */ /* 0x0004e200000e0000 */
[----:B-1----:R-:W-:-:S13]  /*0080*/  ISETP.NE.OR P0, PT, R2, RZ, !P0 ;  /* 0x000000ff0200720c */ /* 0x002fda0004705670 */
[----:B0-23--:R-:W-:Y:S05]  /*0090*/  @P0 BRA `(.L_x_1) ;  /* 0x0000000000200947 */ /* 0x00dfea0003800000 */
[----:B------:R-:W-:Y:S02]  /*00a0*/  ULDC.64 UR4, c[0x0][0x198] ;  /* 0x0000660000047ab9 */ /* 0x000fe40000000a00 */
[----:B------:R-:W-:Y:S02]  /*00b0*/  UIADD3 UR6, UP0, UR4, 0xf0, URZ ;  /* 0x000000f004067890 */ /* 0x000fe4000ff1e03f */
[----:B------:R-:W-:Y:S02]  /*00c0*/  UIADD3 UR4, UP1, UR4, 0x1f0, URZ ;  /* 0x000001f004047890 */ /* 0x000fe4000ff3e03f */
[----:B------:R-:W-:Y:S02]  /*00d0*/  UIADD3.X UR7, URZ, UR5, URZ, UP0, !UPT ;  /* 0x000000053f077290 */ /* 0x000fe400087fe43f */
[----:B------:R-:W-:-:S07]  /*00e0*/  UIADD3.X UR5, URZ, UR5, URZ, UP1, !UPT ;  /* 0x000000053f057290 */ /* 0x000fce0008ffe43f */
[----:B------:R0:W-:Y:S02]  /*00f0*/  UTMACCTL.PF [UR6] ;  /* 0x00000000060079b9 */ /* 0x0001e40008040000 */
[----:B------:R0:W-:Y:S02]  /*0100*/  UTMACCTL.PF [UR4] ;  /* 0x00000000040079b9 */ /* 0x0001e40008040000 */
[----:B0-----:R-:W-:Y:S01]  /*0110*/  NOP ;  /* 0x0000000000007918 */ /* 0x001fe20000000000 */
.L_x_1:
[----:B------:R-:W-:Y:S05]  /*0120*/  BSYNC B0 ;  /* 0x0000000000007941 */ /* 0x000fea0003800000 */
.L_x_0:
[----:B------:R-:W0:Y:S02]  /*0130*/  SHFL.IDX PT, R3, R0, RZ, 0x1f ;  /* 0x00001fff00037589 */ /* 0x000e2400000e0000 */
[----:B0-----:R-:W-:-:S13]  /*0140*/  ISETP.NE.AND P0, PT, R3, RZ, PT ;  /* 0x000000ff0300720c */ /* 0x001fda0003f05270 */
[----:B------:R-:W-:Y:S05]  /*0150*/  @P0 BRA `(.L_x_2) ;  /* 0x0000000000600947 */ /* 0x000fea0003800000 */
[----:B------:R-:W0:Y:S01]  /*0160*/  S2UR UR8, SR_CgaCtaId ;  /* 0x00000000000879c3 */ /* 0x000e220000008800 */
[----:B------:R-:W-:Y:S01]  /*0170*/  UMOV UR4, 0x400 ;  /* 0x0000040000047882 */ /* 0x000fe20000000000 */
[----:B------:R-:W-:Y:S01]  /*0180*/  UMOV UR5, 0x1 ;  /* 0x0000000100057882 */ /* 0x000fe20000000000 */
[----:B------:R-:W-:Y:S01]  /*0190*/  UMOV UR6, 0x6 ;  /* 0x0000000600067882 */ /* 0x000fe20000000000 */
[----:B------:R-:W-:Y:S01]  /*01a0*/  ELECT P0, URZ, PT ;  /* 0x00000000003f782f */ /* 0x000fe20003800000 */
[----:B------:R-:W-:-:S04]  /*01b0*/  UIADD3 UR6, -UR6, 0x100000, URZ ;  /* 0x0010000006067890 */ /* 0x000fc8000fffe13f */
[----:B------:R-:W-:Y:S02]  /*01c0*/  USHF.L.U32 UR7, UR6, 0xb, URZ ;  /* 0x0000000b06077899 */ /* 0x000fe4000800063f */
[----:B------:R-:W-:Y:S02]  /*01d0*/  USHF.L.U32 UR6, UR6, 0x1, URZ ;  /* 0x0000000106067899 */ /* 0x000fe4000800063f */
[----:B0-----:R-:W-:Y:S02]  /*01e0*/  ULEA UR8, UR8, UR4, 0x18 ;  /* 0x0000000408087291 */ /* 0x001fe4000f8ec03f */
[----:B------:R-:W-:-:S04]  /*01f0*/  UIADD3 UR4, -UR5, 0x100000, URZ ;  /* 0x0010000005047890 */ /* 0x000fc8000fffe13f */
[----:B------:R-:W-:Y:S02]  /*0200*/  USHF.L.U32 UR5, UR4, 0xb, URZ ;  /* 0x0000000b04057899 */ /* 0x000fe4000800063f */
[----:B------:R-:W-:Y:S01]  /*0210*/  USHF.L.U32 UR4, UR4, 0x1, URZ ;  /* 0x0000000104047899 */ /* 0x000fe2000800063f */
[----:B------:R-:W0:Y:S11]  /*0220*/  FENCE.VIEW.ASYNC.S ;  /* 0x00000000000073c6 */ /* 0x000e360000000000 */
[----:B0-----:R0:W1:Y:S01]  /*0230*/  SYNCS.EXCH.64 URZ, [UR8], UR4 ;  /* 0x00000004083f75b2 */ /* 0x0010620008000100 */
[----:B------:R0:W2:Y:S01]  /*0240*/  SYNCS.EXCH.64 URZ, [UR8+0x28], UR6 ;  /* 0x00002806083f75b2 */ /* 0x0000a20008000100 */
[----:B------:R0:W3:Y:S01]  /*0250*/  SYNCS.EXCH.64 URZ, [UR8+0x8], UR4 ;  /* 0x00000804083f75b2 */ /* 0x0000e20008000100 */
[----:B------:R0:W4:Y:S01]  /*0260*/  SYNCS.EXCH.64 URZ, [UR8+0x30], UR6 ;  /* 0x00003006083f75b2 */ /* 0x0001220008000100 */
[----:B------:R0:W0:Y:S01]  /*0270*/  SYNCS.EXCH.64 URZ, [UR8+0x10], UR4 ;  /* 0x00001004083f75b2 */ /* 0x0000220008000100 */
[----:B------:R0:W0:Y:S01]  /*0280*/  SYNCS.EXCH.64 URZ, [UR8+0x38], UR6 ;  /* 0x00003806083f75b2 */ /* 0x0000220008000100 */
[----:B------:R0:W0:Y:S01]  /*0290*/  SYNCS.EXCH.64 URZ, [UR8+0x18], UR4 ;  /* 0x00001804083f75b2 */ /* 0x0000220008000100 */
[----:B------:R0:W0:Y:S01]  /*02a0*/  SYNCS.EXCH.64 URZ, [UR8+0x40], UR6 ;  /* 0x00004006083f75b2 */ /* 0x0000220008000100 */
[----:B------:R0:W0:Y:S01]  /*02b0*/  SYNCS.EXCH.64 URZ, [UR8+0x20], UR4 ;  /* 0x00002004083f75b2 */ /* 0x0000220008000100 */
[----:B------:R0:W0:Y:S01]  /*02c0*/  SYNCS.EXCH.64 URZ, [UR8+0x48], UR6 ;  /* 0x00004806083f75b2 */ /* 0x0000220008000100 */
[----:B------:R-:W-:Y:S01]  /*02d0*/  NOP ;  /* 0x0000000000007918 */ /* 0x000fe20000000000 */
.L_x_2:
[----:B------:R-:W-:Y:S01]  /*02e0*/  SHF.R.S32.HI R7, RZ, 0x1f, R18 ;  /* 0x0000001fff077819 */ /* 0x000fe20000011412 */
[----:B------:R-:W5:Y:S01]  /*02f0*/  SHFL.IDX PT, R0, R0, RZ, 0x1f ;  /* 0x00001fff00007589 */ /* 0x000f6200000e0000 */
[----:B0-----:R-:W0:Y:S01]  /*0300*/  S2UR UR8, SR_CTAID.X ;  /* 0x00000000000879c3 */ /* 0x001e220000002500 */
[----:B------:R-:W-:Y:S02]  /*0310*/  ELECT P0, URZ, PT ;  /* 0x00000000003f782f */ /* 0x000fe40003800000 */
[----:B------:R-:W-:Y:S01]  /*0320*/  LEA.HI R7, R7, R18, RZ, 0x7 ;  /* 0x0000001207077211 */ /* 0x000fe200078f38ff */
[----:B------:R-:W1:Y:S01]  /*0330*/  S2R R4, SR_CTAID.Y ;  /* 0x0000000000047919 */ /* 0x000e620000002600 */
[----:B------:R-:W-:Y:S01]  /*0340*/  SHF.R.S32.HI R8, RZ, 0x1f, R3 ;  /* 0x0000001fff087819 */ /* 0x000fe20000011403 */
[----:B------:R-:W-:Y:S01]  /*0350*/  ULDC UR4, c[0x0][0x150] ;  /* 0x0000540000047ab9 */ /* 0x000fe20000000800 */
[----:B------:R-:W-:Y:S01]  /*0360*/  LOP3.LUT R7, R7, 0xffffff80, RZ, 0xc0, !PT ;  /* 0xffffff8007077812 */ /* 0x000fe200078ec0ff */
[----:B------:R-:W-:Y:S01]  /*0370*/  NOP ;  /* 0x0000000000007918 */ /* 0x000fe20000000000 */
[----:B------:R-:W-:Y:S01]  /*0380*/  LEA.HI R8, R8, R3, RZ, 0x2 ;  /* 0x0000000308087211 */ /* 0x000fe200078f10ff */
[----:B------:R-:W2:Y:S01]  /*0390*/  LDC R10, c[0x0][0x144] ;  /* 0x00005100ff0a7b82 */ /* 0x000ea20000000800 */
[----:B------:R-:W-:Y:S01]  /*03a0*/  NOP ;  /* 0x0000000000007918 */ /* 0x000fe20000000000 */
[----:B------:R-:W-:Y:S01]  /*03b0*/  IMAD.IADD R6, R18, 0x1, -R7 ;  /* 0x0000000112067824 */ /* 0x000fe200078e0a07 */
[----:B------:R-:W-:Y:S01]  /*03c0*/  LOP3.LUT R8, R8, 0x3ffffffc, RZ, 0xc0, !PT ;  /* 0x3ffffffc08087812 */ /* 0x000fe200078ec0ff */
[----:B------:R-:W-:Y:S01]  /*03d0*/  IMAD.MOV.U32 R23, RZ, RZ, 0x1 ;  /* 0x00000001ff177424 */ /* 0x000fe200078e00ff */
[----:B------:R-:W-:-:S02]  /*03e0*/  ISETP.NE.AND P3, PT, R5, RZ, PT ;  /* 0x000000ff0500720c */ /* 0x000fc40003f65270 */
[----:B------:R-:W-:Y:S01]  /*03f0*/  SHF.R.S32.HI R7, RZ, 0x1f, R6 ;  /* 0x0000001fff077819 */ /* 0x000fe20000011406 */
[----:B------:R-:W-:Y:S01]  /*0400*/  IMAD.IADD R8, R3, 0x1, -R8 ;  /* 0x0000000103087824 */ /* 0x000fe200078e0a08 */
[----:B------:R-:W3:Y:S02]  /*0410*/  LDC R13, c[0x0][0x140] ;  /* 0x00005000ff0d7b82 */ /* 0x000ee40000000800 */
[----:B------:R-:W-:Y:S02]  /*0420*/  LEA.HI R7, R7, R6, RZ, 0x3 ;  /* 0x0000000607077211 */ /* 0x000fe400078f18ff */
[----:B-----5:R-:W-:Y:S02]  /*0430*/  ISETP.NE.OR P0, PT, R0, RZ, !P0 ;  /* 0x000000ff0000720c */ /* 0x020fe40004705670 */
[--C-:B------:R-:W-:Y:S02]  /*0440*/  SHF.R.S32.HI R0, RZ, 0x3, R7.reuse ;  /* 0x00000003ff007819 */ /* 0x100fe40000011407 */
[----:B------:R-:W-:-:S02]  /*0450*/  SHF.R.S32.HI R7, RZ, 0x1f, R7 ;  /* 0x0000001fff077819 */ /* 0x000fc40000011407 */
[----:B0-----:R-:W-:Y:S02]  /*0460*/  I2FP.F32.U32 R9, UR8 ;  /* 0x0000000800097c45 */ /* 0x001fe40008201000 */
[----:B------:R-:W-:-:S03]  /*0470*/  LEA.HI R7, R7, R0, RZ, 0x2 ;  /* 0x0000000007077211 */ /* 0x000fc600078f10ff */
[----:B------:R-:W-:Y:S01]  /*0480*/  FMUL R9, R9, UR4 ;  /* 0x0000000409097c20 */ /* 0x000fe20008400000 */
[----:B------:R-:W-:Y:S01]  /*0490*/  LOP3.LUT R7, R7, 0xfffffffc, RZ, 0xc0, !PT ;  /* 0xfffffffc07077812 */ /* 0x000fe200078ec0ff */
[----:B------:R-:W-:Y:S01]  /*04a0*/  VOTEU.ALL UP0, P0 ;  /* 0x00000000003f7886 */ /* 0x000fe20000000000 */
[----:B-1----:R-:W-:Y:S01]  /*04b0*/  I2FP.F32.U32 R3, R4 ;  /* 0x0000000400037245 */ /* 0x002fe20000201000 */
[----:B------:R-:W-:Y:S01]  /*04c0*/  ULDC UR4, c[0x0][0x154] ;  /* 0x0000550000047ab9 */ /* 0x000fe20000000800 */
[----:B------:R-:W-:Y:S01]  /*04d0*/  VOTEU.ALL UP1, P0 ;  /* 0x00000000003f7886 */ /* 0x000fe20000020000 */
[----:B------:R-:W0:Y:S01]  /*04e0*/  F2I.U32.TRUNC.NTZ R9, R9 ;  /* 0x0000000900097305 */ /* 0x000e22000020f000 */
[----:B------:R-:W-:Y:S01]  /*04f0*/  IMAD.IADD R7, R0, 0x1, -R7 ;  /* 0x0000000100077824 */ /* 0x000fe200078e0a07 */
[----:B------:R-:W1:Y:S01]  /*0500*/  @!UP0 S2UR UR7, SR_CgaCtaId ;  /* 0x00000000000789c3 */ /* 0x000e620000008800 */
[----:B------:R-:W-:Y:S01]  /*0510*/  FMUL R12, R3, UR4 ;  /* 0x00000004030c7c20 */ /* 0x000fe20008400000 */
[----:B------:R-:W-:Y:S01]  /*0520*/  UMOV UR4, 0x20 ;  /* 0x0000002000047882 */ /* 0x000fe20000000000 */
[----:B------:R-:W-:Y:S01]  /*0530*/  IMAD R8, R8, 0x4, R7 ;  /* 0x0000000408087824 */ /* 0x000fe200078e0207 */
[----:B------:R-:W-:Y:S01]  /*0540*/  @!UP0 UMOV UR6, 0x400 ;  /* 0x0000040000068882 */ /* 0x000fe20000000000 */
[----:B------:R-:W-:-:S04]  /*0550*/  @!UP0 UIADD3 UR4, -UR4, 0x100000, URZ ;  /* 0x0010000004048890 */ /* 0x000fc8000fffe13f */
[----:B------:R-:W-:Y:S02]  /*0560*/  @!UP0 USHF.L.U32 UR5, UR4, 0xb, URZ ;  /* 0x0000000b04058899 */ /* 0x000fe4000800063f */
[----:B------:R-:W-:Y:S01]  /*0570*/  @!UP0 USHF.L.U32 UR4, UR4, 0x1, URZ ;  /* 0x0000000104048899 */ /* 0x000fe2000800063f */
[----:B---3--:R-:W-:Y:S01]  /*0580*/  ISETP.EQ.U32.AND P2, PT, R13, 0x1, PT ;  /* 0x000000010d00780c */ /* 0x008fe20003f42070 */
[----:B------:R-:W3:Y:S01]  /*0590*/  F2I.U32.TRUNC.NTZ R12, R12 ;  /* 0x0000000c000c7305 */ /* 0x000ee2000020f000 */
[----:B------:R-:W-:Y:S01]  /*05a0*/  LEA.HI R0, R8, R8, RZ, 0x1 ;  /* 0x0000000808007211 */ /* 0x000fe200078f08ff */
[----:B------:R-:W5:Y:S03]  /*05b0*/  LDC R7, c[0x0][0x148] ;  /* 0x00005200ff077b82 */ /* 0x000f660000000800 */
[----:B------:R-:W-:Y:S01]  /*05c0*/  LOP3.LUT R11, R0, 0xfffffffe, RZ, 0xc0, !PT ;  /* 0xfffffffe000b7812 */ /* 0x000fe200078ec0ff */
[----:B0-----:R-:W-:Y:S01]  /*05d0*/  IMAD.MOV R15, RZ, RZ, -R9 ;  /* 0x000000ffff0f7224 */ /* 0x001fe200078e0a09 */
[----:B------:R-:W-:-:S03]  /*05e0*/  SHF.R.S32.HI R9, RZ, 0x1f, R2 ;  /* 0x0000001fff097819 */ /* 0x000fc60000011402 */
[----:B--2---:R-:W-:Y:S01]  /*05f0*/  IMAD R3, R10, R15, UR8 ;  /* 0x000000080a037e24 */ /* 0x004fe2000f8e020f */
[----:B------:R-:W-:Y:S01]  /*0600*/  LEA.HI R9, R9, R2, RZ, 0x2 ;  /* 0x0000000209097211 */ /* 0x000fe200078f10ff */
[C---:B------:R-:W-:Y:S02]  /*0610*/  IMAD.IADD R0, R8.reuse, 0x1, -R11 ;  /* 0x0000000108007824 */ /* 0x040fe400078e0a0b */
[----:B------:R-:W-:Y:S01]  /*0620*/  IMAD.SHL.U32 R11, R8, 0x4, RZ ;  /* 0x00000004080b7824 */ /* 0x000fe200078e00ff */
[----:B------:R-:W-:Y:S01]  /*0630*/  LOP3.LUT R9, R9, 0xfffffffc, RZ, 0xc0, !PT ;  /* 0xfffffffc09097812 */ /* 0x000fe200078ec0ff */
[----:B---3--:R-:W-:Y:S01]  /*0640*/  IMAD.MOV R21, RZ, RZ, -R12 ;  /* 0x000000ffff157224 */ /* 0x008fe200078e0a0c */
[----:B------:R-:W-:Y:S01]  /*0650*/  ISETP.NE.AND P4, PT, R0, R3, PT ;  /* 0x000000030000720c */ /* 0x000fe20003f85270 */
[----:B-1----:R-:W-:Y:S01]  /*0660*/  @!UP0 ULEA UR6, UR7, UR6, 0x18 ;  /* 0x0000000607068291 */ /* 0x002fe2000f8ec03f */
[----:B------:R-:W-:Y:S01]  /*0670*/  LOP3.LUT R22, R8, 0xc, R11, 0x78, !PT ;  /* 0x0000000c08167812 */ /* 0x000fe200078e780b */
[----:B------:R-:W-:Y:S01]  /*0680*/  IMAD.IADD R0, R2, 0x1, -R9 ;  /* 0x0000000102007824 */ /* 0x000fe200078e0a09 */
[----:B------:R-:W-:Y:S01]  /*0690*/  VOTEU.ALL UP0, P0 ;  /* 0x00000000003f7886 */ /* 0x000fe20000000000 */
[----:B------:R-:W-:Y:S01]  /*06a0*/  LOP3.LUT P0, RZ, R6, 0x7, RZ, 0xc0, !PT ;  /* 0x0000000706ff7812 */ /* 0x000fe2000780c0ff */
[----:B------:R-:W-:-:S02]  /*06b0*/  VIADD R6, R5, 0xffffffff ;  /* 0xffffffff05067836 */ /* 0x000fc40000000000 */
[----:B------:R-:W-:Y:S01]  /*06c0*/  ISETP.NE.AND P1, PT, R0, 0x3, PT ;  /* 0x000000030000780c */ /* 0x000fe20003f25270 */
[----:B-----5:R-:W-:Y:S01]  /*06d0*/  IMAD R9, R7, R21, R4 ;  /* 0x0000001507097224 */ /* 0x020fe200078e0204 */
[----:B------:R-:W-:Y:S02]  /*06e0*/  ISETP.LT.U32.AND P0, PT, R22, 0x4, !P0 ;  /* 0x000000041600780c */ /* 0x000fe40004701070 */
[----:B------:R-:W-:Y:S01]  /*06f0*/  ISETP.EQ.OR P1, PT, R0, RZ, !P1 ;  /* 0x000000ff0000720c */ /* 0x000fe20004f22670 */
[----:B------:R-:W0:Y:S02]  /*0700*/  FENCE.VIEW.ASYNC.S ;  /* 0x00000000000073c6 */ /* 0x000e240000000000 */
[----:B0-----:R0:W1:Y:S01]  /*0710*/  @!UP0 SYNCS.EXCH.64 URZ, [UR6+0x60], UR4 ;  /* 0x00006004063f85b2 */ /* 0x0010620008000100 */
[----:B------:R-:W-:Y:S02]  /*0720*/  @P4 LEA.HI R2, R22, R22, RZ, 0x1 ;  /* 0x0000001616024211 */ /* 0x000fe400078f08ff */
[----:B------:R-:W-:-:S02]  /*0730*/  ISETP.EQ.AND P1, PT, R5, RZ, P1 ;  /* 0x000000ff0500720c */ /* 0x000fc40000f22270 */
[----:B------:R-:W-:Y:S02]  /*0740*/  @P4 SHF.R.S32.HI R2, RZ, 0x1, R2 ;  /* 0x00000001ff024819 */ /* 0x000fe40000011402 */
[----:B------:R-:W-:Y:S02]  /*0750*/  ISETP.GE.U32.AND P6, PT, R6, 0x2, PT ;  /* 0x000000020600780c */ /* 0x000fe40003fc6070 */
[----:B------:R-:W-:Y:S02]  /*0760*/  @P4 ISETP.NE.AND P5, PT, R2, R9, PT ;  /* 0x000000090200420c */ /* 0x000fe40003fa5270 */
[----:B------:R-:W-:Y:S02]  /*0770*/  SEL R2, RZ, 0x1, !P0 ;  /* 0x00000001ff027807 */ /* 0x000fe40004000000 */
[----:B------:R-:W-:Y:S02]  /*0780*/  @P4 SEL R23, RZ, 0x1, P5 ;  /* 0x00000001ff174807 */ /* 0x000fe40002800000 */
[----:B------:R-:W-:Y:S01]  /*0790*/  SEL R19, RZ, 0x1, !P1 ;  /* 0x00000001ff137807 */ /* 0x000fe20004800000 */
[----:B------:R0:W2:Y:S01]  /*07a0*/  @!UP1 SYNCS.EXCH.64 URZ, [UR6+0x68], UR4 ;  /* 0x00006804063f95b2 */ /* 0x0000a20008000100 */
[----:B------:R-:W-:Y:S01]  /*07b0*/  LOP3.LUT R23, R23, R2, RZ, 0xc0, !PT ;  /* 0x0000000217177212 */ /* 0x000fe200078ec0ff */
[----:B------:R-:W-:Y:S01]  /*07c0*/  NOP ;  /* 0x0000000000007918 */ /* 0x000fe20000000000 */
[----:B------:R-:W-:Y:S01]  /*07d0*/  SEL R19, R19, 0x2, P6 ;  /* 0x0000000213137807 */ /* 0x000fe20003000000 */
[----:B------:R-:W-:Y:S06]  /*07e0*/  @!P2 BRA `(.L_x_3) ;  /* 0x000000000008a947 */ /* 0x000fec0003800000 */
[----:B-12-4-:R-:W-:Y:S01]  /*07f0*/  UCGABAR_ARV ;  /* 0x00000000000079c7 */ /* 0x016fe20008000000 */
[----:B------:R-:W-:Y:S05]  /*0800*/  BRA `(.L_x_4) ;  /* 0x0000000000047947 */ /* 0x000fea0003800000 */
.L_x_3:
[----:B-12-4-:R-:W-:Y:S01]  /*0810*/  NOP ;  /* 0x0000000000007918 */ /* 0x016fe20000000000 */
.L_x_4:
[----:B------:R-:W1:Y:S01]  /*0820*/  LDC R2, c[0x0][0x65c] ;  /* 0x00019700ff027b82 */ /* 0x000e620000000800 */
[----:B------:R-:W-:Y:S01]  /*0830*/  LOP3.LUT R5, R5, 0xfffff7ff, RZ, 0xc0, !PT ;  /* 0xfffff7ff05057812 */ /* 0x000fe200078ec0ff */
[----:B------:R-:W-:Y:S02]  /*0840*/  IMAD.U32 R8, RZ, RZ, UR8 ;  /* 0x00000008ff087e24 */ /* 0x000fe4000f8e00ff */
[----:B------:R-:W-:Y:S01]  /*0850*/  IMAD.MOV.U32 R9, RZ, RZ, RZ ;  /* 0x000000ffff097224 */ /* 0x000fe200078e00ff */
[----:B-1----:R-:W-:-:S13]  /*0860*/  ISETP.NE.AND P1, PT, R2, 0x1, PT ;  /* 0x000000010200780c */ /* 0x002fda0003f25270 */
[----:B------:R-:W1:Y:S01]  /*0870*/  @P1 LDC R17, c[0x0][0x10] ;  /* 0x00000400ff111b82 */ /* 0x000e620000000800 */
[----:B------:R-:W-:Y:S01]  /*0880*/  @P1 LOP3.LUT R5, R5, 0x800, RZ, 0xfc, !PT ;  /* 0x0000080005051812 */ /* 0x000fe200078efcff */
[----:B------:R-:W-:Y:S02]  /*0890*/  @P1 IMAD.MOV.U32 R5, RZ, RZ, RZ ;  /* 0x000000ffff051224 */ /* 0x000fe400078e00ff */
[----:B------:R-:W-:-:S04]  /*08a0*/  @P1 IMAD.MOV.U32 R13, RZ, RZ, RZ ;  /* 0x000000ffff0d1224 */ /* 0x000fc800078e00ff */
[----:B------:R-:W2:Y:S01]  /*08b0*/  @!P1 LDC R11, c[0x0][0xc] ;  /* 0x00000300ff0b9b82 */ /* 0x000ea20000000800 */
[----:B-1----:R-:W-:-:S04]  /*08c0*/  @P1 IMAD.WIDE.U32 R16, R17, UR8, R4 ;  /* 0x0000000811101c25 */ /* 0x002fc8000f8e0004 */
[----:B------:R-:W-:Y:S02]  /*08d0*/  @P1 IMAD.IADD R17, R17, 0x1, R13 ;  /* 0x0000000111111824 */ /* 0x000fe400078e020d */
[----:B--2---:R-:W-:-:S04]  /*08e0*/  @!P1 IMAD.WIDE.U32 R8, R4, R11, R8 ;  /* 0x0000000b04089225 */ /* 0x004fc800078e0008 */
[----:B------:R-:W-:Y:S02]  /*08f0*/  @!P1 IMAD.MOV.U32 R16, RZ, RZ, R8 ;  /* 0x000000ffff109224 */ /* 0x000fe400078e0008 */
[----:B------:R-:W-:Y:S01]  /*0900*/  @!P1 IMAD.MOV.U32 R17, RZ, RZ, R9 ;  /* 0x000000ffff119224 */ /* 0x000fe200078e0009 */
[----:B------:R-:W-:Y:S06]  /*0910*/  @!P2 BRA `(.L_x_5) ;  /* 0x00000000000ca947 */ /* 0x000fec0003800000 */
[----:B------:R-:W-:Y:S01]  /*0920*/  UCGABAR_WAIT ;  /* 0x0000000000007dc7 */ /* 0x000fe20008000000 */
[----:B------:R-:W-:Y:S01]  /*0930*/  CCTL.IVALL ;  /* 0x00000000ff00798f */ /* 0x000fe20002000000 */
[----:B------:R-:W-:Y:S05]  /*0940*/  BRA `(.L_x_6) ;  /* 0x0000000000047947 */ /* 0x000fea0003800000 */
.L_x_5:
[----:B------:R-:W-:Y:S06]  /*0950*/  BAR.SYNC.DEFER_BLOCKING 0x0 ;  /* 0x0000000000007b1d */ /* 0x000fec0000010000 */
.L_x_6:
[----:B------:R-:W-:Y:S05]  /*0960*/  @!P3 BRA `(.L_x_7) ;  /* 0x0000006c00b0b947 */ /* 0x000fea0003800000 */
[----:B------:R-:W-:-:S13]  /*0970*/  ISETP.GT.U32.AND P0, PT, R6, 0x1, PT ;  /* 0x000000010600780c */ /* 0x000fda0003f04070 */
[----:B0-----:R-:W-:Y:S05]  /*0980*/  @P0 EXIT ;  /* 0x000000000000094d */ /* 0x001fea0003800000 */
[----:B------:R-:W-:Y:S01]  /*0990*/  ULDC.64 UR4, c[0x0][0x650] ;  /* 0x0001940000047ab9 */ /* 0x000fe20000000a00 */
[----:B------:R-:W-:Y:S01]  /*09a0*/  PRMT R0, RZ, 0x7610, R0 ;  /* 0x00007610ff007816 */ /* 0x000fe20000000000 */
[----:B------:R-:W-:Y:S01]  /*09b0*/  IMAD.MOV.U32 R96, RZ, RZ, -0x1 ;  /* 0xffffffffff607424 */ /* 0x000fe200078e00ff */
[----:B------:R-:W-:Y:S01]  /*09c0*/  ISETP.GE.U32.AND P0, PT, R16, UR4, PT ;  /* 0x0000000410007c0c */ /* 0x000fe2000bf06070 */
[----:B------:R-:W-:Y:S02]  /*09d0*/  IMAD.MOV.U32 R92, RZ, RZ, -0x1 ;  /* 0xffffffffff5c7424 */ /* 0x000fe400078e00ff */
[----:B------:R-:W-:Y:S01]  /*09e0*/  IMAD.MOV.U32 R89, RZ, RZ, -0x1 ;  /* 0xffffffffff597424 */ /* 0x000fe200078e00ff */
[----:B------:R-:W-:-:S13]  /*09f0*/  ISETP.GE.U32.AND.EX P0, PT, R17, UR5, PT, P0 ;  /* 0x0000000511007c0c */ /* 0x000fda000bf06100 */
[----:B------:R-:W-:Y:S05]  /*0a00*/  @P0 BRA `(.L_x_8) ;  /* 0x0000000400280947 */ /* 0x000fea0003800000 */
[----:B------:R-:W0:Y:S01]  /*0a10*/  LDC.64 R24, c[0x0][0x628] ;  /* 0x00018a00ff187b82 */ /* 0x000e220000000a00 */
[----:B------:R-:W-:Y:S02]  /*0a20*/  IMAD.MOV.U32 R8, RZ, RZ, R16 ;  /* 0x000000ffff087224 */ /* 0x000fe400078e0010 */
[----:B------:R-:W-:-:S05]  /*0a30*/  IMAD.MOV.U32 R9, RZ, RZ, R17 ;  /* 0x000000ffff097224 */ /* 0x000fca00078e0011 */
[----:B------:R-:W1:Y:S08]  /*0a40*/  LDC R0, c[0x0][0x630] ;  /* 0x00018c00ff007b82 */ /* 0x000e700000000800 */
[----:B------:R-:W2:Y:S01]  /*0a50*/  LDC.64 R26, c[0x0][0x620] ;  /* 0x00018800ff1a7b82 */ /* 0x000ea20000000a00 */
[----:B0-----:R-:W-:-:S04]  /*0a60*/  ISETP.NE.U32.AND P0, PT, R24, RZ, PT ;  /* 0x000000ff1800720c */ /* 0x001fc80003f05070 */
[----:B------:R-:W-:-:S13]  /*0a70*/  ISETP.NE.AND.EX P0, PT, R25, RZ, PT, P0 ;  /* 0x000000ff1900720c */ /* 0x000fda0003f05300 */
[----:B-12---:R-:W-:Y:S05]  /*0a80*/  @!P0 BRA `(.L_x_9) ;  /* 0x0000000000288947 */ /* 0x006fea0003800000 */
[----:B------:R-:W0:Y:S02]  /*0a90*/  LDC R13, c[0x0][0x634] ;  /* 0x00018d00ff0d7b82 */ /* 0x000e240000000800 */
[----:B0-----:R-:W-:-:S05]  /*0aa0*/  IADD3 R13, P0, R16, R13, RZ ;  /* 0x0000000d100d7210 */ /* 0x001fca0007f1e0ff */
[----:B------:R-:W-:-:S04]  /*0ab0*/  IMAD.X R15, RZ, RZ, R17, P0 ;  /* 0x000000ffff0f7224 */ /* 0x000fc800000e0611 */
[----:B------:R-:W-:-:S04]  /*0ac0*/  IMAD.WIDE.U32 R8, R15, R24, RZ ;  /* 0x000000180f087225 */ /* 0x000fc800078e00ff */
[----:B------:R-:W-:-:S04]  /*0ad0*/  IMAD.WIDE.U32 R10, P0, R13, R25, R8 ;  /* 0x000000190d0a7225 */ /* 0x000fc80007800008 */
[----:B------:R-:W-:-:S04]  /*0ae0*/  IMAD.WIDE.U32 R8, R13, R24, RZ ;  /* 0x000000180d087225 */ /* 0x000fc800078e00ff */
[----:B------:R-:W-:Y:S01]  /*0af0*/  IMAD.X R13, RZ, RZ, RZ, P0 ;  /* 0x000000ffff0d7224 */ /* 0x000fe200000e06ff */
[----:B------:R-:W-:Y:S01]  /*0b00*/  IADD3 RZ, P0, R9, R10, RZ ;  /* 0x0000000a09ff7210 */ /* 0x000fe20007f1e0ff */
[----:B------:R-:W-:-:S04]  /*0b10*/  IMAD.MOV.U32 R12, RZ, RZ, R11 ;  /* 0x000000ffff0c7224 */ /* 0x000fc800078e000b */
[----:B------:R-:W-:-:S08]  /*0b20*/  IMAD.WIDE.U32.X R8, R15, R25, R12, P0 ;  /* 0x000000190f087225 */ /* 0x000fd000000e040c */
.L_x_9:
[----:B------:R-:W0:Y:S01]  /*0b30*/  LDC.64 R24, c[0x0][0x640] ;  /* 0x00019000ff187b82 */ /* 0x000e220000000a00 */
[-CC-:B------:R-:W-:Y:S01]  /*0b40*/  SHF.R.U64 R89, R8, R0.reuse, R9.reuse ;  /* 0x0000000008597219 */ /* 0x180fe20000001209 */
[----:B------:R-:W-:Y:S01]  /*0b50*/  IMAD R30, R7, R21, R4 ;  /* 0x00000015071e7224 */ /* 0x000fe200078e0204 */
[----:B------:R-:W-:Y:S01]  /*0b60*/  SHF.R.U32.HI R0, RZ, R0, R9 ;  /* 0x00000000ff007219 */ /* 0x000fe20000011609 */
[----:B------:R-:W-:Y:S01]  /*0b70*/  IMAD.MOV.U32 R21, RZ, RZ, 0x1 ;  /* 0x00000001ff157424 */ /* 0x000fe200078e00ff */
[----:B------:R-:W-:-:S03]  /*0b80*/  IADD3 R5, P0, RZ, -R89, RZ ;  /* 0x80000059ff057210 */ /* 0x000fc60007f1e0ff */
[----:B------:R-:W1:Y:S02]  /*0b90*/  LDC R6, c[0x0][0x618] ;  /* 0x00018600ff067b82 */ /* 0x000e640000000800 */
[----:B------:R-:W-:-:S04]  /*0ba0*/  IMAD.X R9, RZ, RZ, ~R0, P0 ;  /* 0x000000ffff097224 */ /* 0x000fc800000e0e00 */
[-C--:B------:R-:W-:Y:S02]  /*0bb0*/  IMAD R0, R9, R26.reuse, RZ ;  /* 0x0000001a09007224 */ /* 0x080fe400078e02ff */
[----:B------:R-:W2:Y:S01]  /*0bc0*/  LDC R11, c[0x0][0x608] ;  /* 0x00018200ff0b7b82 */ /* 0x000ea20000000800 */
[----:B------:R-:W-:-:S04]  /*0bd0*/  IMAD.WIDE.U32 R8, R5, R26, R16 ;  /* 0x0000001a05087225 */ /* 0x000fc800078e0010 */
[----:B------:R-:W-:-:S03]  /*0be0*/  IMAD R5, R5, R27, R0 ;  /* 0x0000001b05057224 */ /* 0x000fc600078e0200 */
[----:B------:R-:W3:Y:S01]  /*0bf0*/  LDC R12, c[0x0][0x658] ;  /* 0x00019600ff0c7b82 */ /* 0x000ee20000000800 */
[----:B0-----:R-:W-:Y:S01]  /*0c00*/  ISETP.NE.U32.AND P0, PT, R24, RZ, PT ;  /* 0x000000ff1800720c */ /* 0x001fe20003f05070 */
[----:B------:R-:W-:Y:S02]  /*0c10*/  IMAD.IADD R5, R9, 0x1, R5 ;  /* 0x0000000109057824 */ /* 0x000fe400078e0205 */
[----:B------:R-:W-:Y:S01]  /*0c20*/  IMAD.MOV.U32 R9, RZ, RZ, -0x1 ;  /* 0xffffffffff097424 */ /* 0x000fe200078e00ff */
[----:B------:R-:W-:-:S03]  /*0c30*/  ISETP.NE.AND.EX P0, PT, R25, RZ, PT, P0 ;  /* 0x000000ff1900720c */ /* 0x000fc60003f05300 */
[----:B------:R-:W0:Y:S01]  /*0c40*/  LDC R15, c[0x0][0x600] ;  /* 0x00018000ff0f7b82 */ /* 0x000e220000000800 */
[-CC-:B-1----:R-:W-:Y:S02]  /*0c50*/  SHF.R.U64 R13, R8, R6.reuse, R5.reuse ;  /* 0x00000006080d7219 */ /* 0x182fe40000001205 */
[----:B------:R-:W-:-:S05]  /*0c60*/  SHF.R.U32.HI R0, RZ, R6, R5 ;  /* 0x00000006ff007219 */ /* 0x000fca0000011605 */
[----:B------:R-:W1:Y:S01]  /*0c70*/  LDC R14, c[0x0][0x648] ;  /* 0x00019200ff0e7b82 */ /* 0x000e620000000800 */
[-CC-:B--2---:R-:W-:Y:S02]  /*0c80*/  SHF.R.U64 R27, R13, R11.reuse, R0.reuse ;  /* 0x0000000b0d1b7219 */ /* 0x184fe40000001200 */
[----:B------:R-:W-:-:S05]  /*0c90*/  SHF.R.U32.HI R5, RZ, R11, R0 ;  /* 0x0000000bff057219 */ /* 0x000fca0000011600 */
[----:B------:R-:W2:Y:S01]  /*0ca0*/  LDC R20, c[0x0][0x638] ;  /* 0x00018e00ff147b82 */ /* 0x000ea20000000800 */
[-CC-:B---3--:R-:W-:Y:S02]  /*0cb0*/  SHF.R.U64 R28, R27, R12.reuse, R5.reuse ;  /* 0x0000000c1b1c7219 */ /* 0x188fe40000001205 */
[-C--:B------:R-:W-:Y:S02]  /*0cc0*/  SHF.L.U32 R0, R9, R12.reuse, RZ ;  /* 0x0000000c09007219 */ /* 0x080fe400000006ff */
[----:B------:R-:W-:Y:S01]  /*0cd0*/  SHF.R.U32.HI R5, RZ, R12, R5 ;  /* 0x0000000cff057219 */ /* 0x000fe20000011605 */
[----:B------:R-:W-:Y:S01]  /*0ce0*/  IMAD.MOV.U32 R4, RZ, RZ, R28 ;  /* 0x000000ffff047224 */ /* 0x000fe200078e001c */
[----:B------:R-:W-:Y:S01]  /*0cf0*/  LOP3.LUT R10, RZ, R0, RZ, 0x33, !PT ;  /* 0x00000000ff0a7212 */ /* 0x000fe200078e33ff */
[----:B------:R-:W3:Y:S01]  /*0d00*/  LDC R26, c[0x0][0x610] ;  /* 0x00018400ff1a7b82 */ /* 0x000ee20000000800 */
[----:B------:R-:W-:Y:S05]  /*0d10*/  @!P0 BRA `(.L_x_10) ;  /* 0x0000000000288947 */ /* 0x000fea0003800000 */
[----:B------:R-:W4:Y:S02]  /*0d20*/  LDC R9, c[0x0][0x64c] ;  /* 0x00019300ff097b82 */ /* 0x000f240000000800 */
[----:B----4-:R-:W-:-:S05]  /*0d30*/  IADD3 R9, P0, R28, R9, RZ ;  /* 0x000000091c097210 */ /* 0x010fca0007f1e0ff */
        /* <DEDUP_REMOVED lines=8> */
.L_x_10:
[----:B-1----:R-:W-:Y:S01]  /*0dc0*/  SHF.R.U64 R4, R4, R14, R5 ;  /* 0x0000000e04047219 */ /* 0x002fe20000001205 */
[----:B0-----:R-:W-:Y:S01]  /*0dd0*/  VIADD R6, R15, 0xffffffff ;  /* 0xffffffff0f067836 */ /* 0x001fe20000000000 */
[----:B------:R-:W-:Y:S02]  /*0de0*/  SHF.L.U32 R0, R21, R12, RZ ;  /* 0x0000000c15007219 */ /* 0x000fe400000006ff */
[----:B------:R-:W-:Y:S01]  /*0df0*/  LOP3.LUT R5, R27, R10, RZ, 0xc0, !PT ;  /* 0x0000000a1b057212 */ /* 0x000fe200078ec0ff */
[----:B------:R-:W-:Y:S01]  /*0e00*/  IMAD.MOV R7, RZ, RZ, -R4 ;  /* 0x000000ffff077224 */ /* 0x000fe200078e0a04 */
[----:B------:R-:W-:Y:S02]  /*0e10*/  SEL R3, R3, R30, !P1 ;  /* 0x0000001e03037207 */ /* 0x000fe40004800000 */
[----:B------:R-:W-:Y:S01]  /*0e20*/  LOP3.LUT R6, R13, R6, RZ, 0xc0, !PT ;  /* 0x000000060d067212 */ /* 0x000fe200078ec0ff */
[----:B------:R-:W-:Y:S02]  /*0e30*/  IMAD R4, R0, R4, R5 ;  /* 0x0000000400047224 */ /* 0x000fe400078e0205 */
[----:B--2---:R-:W-:-:S02]  /*0e40*/  IMAD R0, R7, R20, R28 ;  /* 0x0000001407007224 */ /* 0x004fc400078e021c */
[----:B---3--:R-:W-:Y:S02]  /*0e50*/  IMAD R3, R4, R26, R3 ;  /* 0x0000001a04037224 */ /* 0x008fe400078e0203 */
[----:B------:R-:W-:Y:S02]  /*0e60*/  IMAD R96, R0, R15, R6 ;  /* 0x0000000f00607224 */ /* 0x000fe400078e0206 */
[----:B------:R-:W-:-:S03]  /*0e70*/  IMAD.MOV.U32 R4, RZ, RZ, 0x1 ;  /* 0x00000001ff047424 */ /* 0x000fc600078e00ff */
[----:B------:R-:W-:Y:S02]  /*0e80*/  SEL R92, R96, R3, !P1 ;  /* 0x00000003605c7207 */ /* 0x000fe40004800000 */
[----:B------:R-:W-:Y:S02]  /*0e90*/  PRMT R0, R4, 0x7610, R0 ;  /* 0x0000761004007816 */ /* 0x000fe40000000000 */
[----:B------:R-:W-:-:S07]  /*0ea0*/  SEL R96, R3, R96, !P1 ;  /* 0x0000006003607207 */ /* 0x000fce0004800000 */
.L_x_8:
[----:B------:R-:W-:-:S08]  /*0eb0*/  NOP ;  /* 0x0000000000007918 */ /* 0x000fd00000000000 */
[----:B------:R-:W0:Y:S02]  /*0ec0*/  USETMAXREG.TRY_ALLOC.CTAPOOL UP0, 0xe8 ;  /* 0x000000e8000079c8 */ /* 0x000e240008000600 */
[----:B0-----:R-:W-:-:S13]  /*0ed0*/  PLOP3.LUT P0, PT, PT, PT, UP0, 0x80, 0x0 ;  /* 0x000000000000781c */ /* 0x001fda0003f0f008 */
[----:B------:R-:W-:Y:S05]  /*0ee0*/  @!P0 BRA `(.L_x_8) ;  /* 0xfffffffc00f08947 */ /* 0x000fea000383ffff */
[----:B------:R-:W-:Y:S01]  /*0ef0*/  ULDC.64 UR4, c[0x0][0x598] ;  /* 0x0001660000047ab9 */ /* 0x000fe20000000a00 */
[----:B------:R-:W-:Y:S01]  /*0f00*/  ULDC.64 UR36, c[0x0][0x208] ;  /* 0x0000820000247ab9 */ /* 0x000fe20000000a00 */
[----:B------:R-:W-:-:S04]  /*0f10*/  ISETP.NE.U32.AND P0, PT, RZ, UR4, PT ;  /* 0x00000004ff007c0c */ /* 0x000fc8000bf05070 */
[----:B------:R-:W-:-:S13]  /*0f20*/  ISETP.NE.AND.EX P0, PT, RZ, UR5, PT, P0 ;  /* 0x00000005ff007c0c */ /* 0x000fda000bf05300 */
[----:B------:R-:W-:Y:S05]  /*0f30*/  @!P0 BRA `(.L_x_11) ;  /* 0x00000000001c8947 */ /* 0x000fea0003800000 */
[----:B------:R-:W0:Y:S02]  /*0f40*/  LDC.64 R4, c[0x0][0x598] ;  /* 0x00016600ff047b82 */ /* 0x000e240000000a00 */
[----:B0-----:R-:W2:Y:S02]  /*0f50*/  LDG.E.64 R4, desc[UR36][R4.64] ;  /* 0x0000002404047981 */ /* 0x001ea4000c1e1b00 */
[----:B--2---:R-:W-:-:S04]  /*0f60*/  ISETP.NE.U32.AND P0, PT, R4, RZ, PT ;  /* 0x000000ff0400720c */ /* 0x004fc80003f05070 */
[----:B------:R-:W-:-:S13]  /*0f70*/  ISETP.NE.AND.EX P0, PT, R5, RZ, PT, P0 ;  /* 0x000000ff0500720c */ /* 0x000fda0003f05300 */
[----:B------:R-:W-:Y:S05]  /*0f80*/  @!P0 BRA `(.L_x_11) ;  /* 0x0000000000088947 */ /* 0x000fea0003800000 */
[----:B------:R0:W5:Y:S01]  /*0f90*/  LD.E R88, desc[UR36][R4.64] ;  /* 0x0000002404587980 */ /* 0x000162000c101900 */
[----:B------:R-:W-:Y:S05]  /*0fa0*/  BRA `(.L_x_12) ;  /* 0x0000000000247947 */ /* 0x000fea0003800000 */
.L_x_11:
[----:B------:R-:W-:Y:S02]  /*0fb0*/  ULDC.64 UR4, c[0x0][0x588] ;  /* 0x0001620000047ab9 */ /* 0x000fe40000000a00 */
[----:B------:R-:W-:-:S04]  /*0fc0*/  ISETP.NE.U32.AND P0, PT, RZ, UR4, PT ;  /* 0x00000004ff007c0c */ /* 0x000fc8000bf05070 */
[----:B------:R-:W-:-:S13]  /*0fd0*/  ISETP.NE.AND.EX P0, PT, RZ, UR5, PT, P0 ;  /* 0x00000005ff007c0c */ /* 0x000fda000bf05300 */
[----:B------:R-:W-:Y:S05]  /*0fe0*/  @!P0 BRA `(.L_x_13) ;  /* 0x00000000000c8947 */ /* 0x000fea0003800000 */
[----:B------:R-:W0:Y:S02]  /*0ff0*/  LDC.64 R4, c[0x0][0x588] ;  /* 0x00016200ff047b82 */ /* 0x000e240000000a00 */
[----:B0-----:R1:W5:Y:S01]  /*1000*/  LDG.E R88, desc[UR36][R4.64] ;  /* 0x0000002404587981 */ /* 0x001362000c1e1900 */
[----:B------:R-:W-:Y:S05]  /*1010*/  BRA `(.L_x_12) ;  /* 0x0000000000087947 */ /* 0x000fea0003800000 */
.L_x_13:
[----:B------:R-:W-:Y:S02]  /*1020*/  ULDC UR4, c[0x0][0x580] ;  /* 0x0001600000047ab9 */ /* 0x000fe40000000800 */
[----:B------:R-:W-:-:S07]  /*1030*/  IMAD.U32 R88, RZ, RZ, UR4 ;  /* 0x00000004ff587e24 */ /* 0x000fce000f8e00ff */
.L_x_12:
[----:B------:R-:W-:Y:S02]  /*1040*/  ULDC.64 UR4, c[0x0][0x5a0] ;  /* 0x0001680000047ab9 */ /* 0x000fe40000000a00 */
[----:B------:R-:W-:-:S04]  /*1050*/  ISETP.NE.U32.AND P0, PT, RZ, UR4, PT ;  /* 0x00000004ff007c0c */ /* 0x000fc8000bf05070 */
[----:B------:R-:W-:-:S13]  /*1060*/  ISETP.NE.AND.EX P0, PT, RZ, UR5, PT, P0 ;  /* 0x00000005ff007c0c */ /* 0x000fda000bf05300 */
[----:B------:R-:W-:Y:S05]  /*1070*/  @!P0 BRA `(.L_x_14) ;  /* 0x00000000001c8947 */ /* 0x000fea0003800000 */
[----:B01----:R-:W0:Y:S02]  /*1080*/  LDC.64 R4, c[0x0][0x5a0] ;  /* 0x00016800ff047b82 */ /* 0x003e240000000a00 */
[----:B0-----:R-:W2:Y:S02]  /*1090*/  LDG.E.64 R4, desc[UR36][R4.64] ;  /* 0x0000002404047981 */ /* 0x001ea4000c1e1b00 */
[----:B--2---:R-:W-:-:S04]  /*10a0*/  ISETP.NE.U32.AND P0, PT, R4, RZ, PT ;  /* 0x000000ff0400720c */ /* 0x004fc80003f05070 */
[----:B------:R-:W-:-:S13]  /*10b0*/  ISETP.NE.AND.EX P0, PT, R5, RZ, PT, P0 ;  /* 0x000000ff0500720c */ /* 0x000fda0003f05300 */
[----:B------:R-:W-:Y:S05]  /*10c0*/  @!P0 BRA `(.L_x_14) ;  /* 0x0000000000088947 */ /* 0x000fea0003800000 */
[----:B------:R0:W5:Y:S01]  /*10d0*/  LD.E R90, desc[UR36][R4.64] ;  /* 0x00000024045a7980 */ /* 0x000162000c101900 */
[----:B------:R-:W-:Y:S05]  /*10e0*/  BRA `(.L_x_15) ;  /* 0x0000000000247947 */ /* 0x000fea0003800000 */
.L_x_14:
[----:B------:R-:W-:Y:S02]  /*10f0*/  ULDC.64 UR4, c[0x0][0x590] ;  /* 0x0001640000047ab9 */ /* 0x000fe40000000a00 */
[----:B------:R-:W-:-:S04]  /*1100*/  ISETP.NE.U32.AND P0, PT, RZ, UR4, PT ;  /* 0x00000004ff007c0c */ /* 0x000fc8000bf05070 */
[----:B------:R-:W-:-:S13]  /*1110*/  ISETP.NE.AND.EX P0, PT, RZ, UR5, PT, P0 ;  /* 0x00000005ff007c0c */ /* 0x000fda000bf05300 */
[----:B------:R-:W-:Y:S05]  /*1120*/  @!P0 BRA `(.L_x_16) ;  /* 0x00000000000c8947 */ /* 0x000fea0003800000 */
[----:B------:R-:W2:Y:S02]  /*1130*/  LDC.64 R90, c[0x0][0x590] ;  /* 0x00016400ff5a7b82 */ /* 0x000ea40000000a00 */
[----:B--2---:R2:W5:Y:S01]  /*1140*/  LDG.E R90, desc[UR36][R90.64] ;  /* 0x000000245a5a7981 */ /* 0x004562000c1e1900 */
[----:B------:R-:W-:Y:S05]  /*1150*/  BRA `(.L_x_15) ;  /* 0x0000000000087947 */ /* 0x000fea0003800000 */
.L_x_16:
[----:B------:R-:W-:Y:S02]  /*1160*/  ULDC UR4, c[0x0][0x584] ;  /* 0x0001610000047ab9 */ /* 0x000fe40000000800 */
[----:B------:R-:W-:-:S07]  /*1170*/  IMAD.U32 R90, RZ, RZ, UR4 ;  /* 0x00000004ff5a7e24 */ /* 0x000fce000f8e00ff */
.L_x_15:
[----:B------:R-:W-:-:S13]  /*1180*/  LOP3.LUT P0, RZ, R0, 0xff, RZ, 0xc0, !PT ;  /* 0x000000ff00ff7812 */ /* 0x000fda000780c0ff */
[----:B------:R-:W-:Y:S05]  /*1190*/  @!P0 EXIT ;  /* 0x000000000000894d */ /* 0x000fea0003800000 */
[----:B------:R-:W-:Y:S01]  /*11a0*/  ULDC UR4, c[0x0][0x28c] ;  /* 0x0000a30000047ab9 */ /* 0x000fe20000000800 */
[----:B------:R-:W-:Y:S01]  /*11b0*/  LOP3.LUT R106, R19, 0x1, RZ, 0xfc, !PT ;  /* 0x00000001136a7812 */ /* 0x000fe200078efcff */
[----:B------:R-:W-:Y:S01]  /*11c0*/  UIADD3 UR4, UR4, 0x3f, URZ ;  /* 0x0000003f04047890 */ /* 0x000fe2000fffe03f */
[----:B------:R-:W-:Y:S01]  /*11d0*/  UMOV UR38, URZ ;  /* 0x0000003f00267c82 */ /* 0x000fe20008000000 */
[----:B------:R-:W-:Y:S02]  /*11e0*/  UMOV UR39, URZ ;  /* 0x0000003f00277c82 */ /* 0x000fe40008000000 */
[----:B------:R-:W-:-:S04]  /*11f0*/  USHF.R.S32.HI UR5, URZ, 0x1f, UR4 ;  /* 0x0000001f3f057899 */ /* 0x000fc80008011404 */
[----:B------:R-:W-:-:S04]  /*1200*/  ULEA.HI UR5, UR5, UR4, URZ, 0x6 ;  /* 0x0000000405057291 */ /* 0x000fc8000f8f303f */
[----:B------:R-:W-:-:S12]  /*1210*/  USHF.R.S32.HI UR40, URZ, 0x6, UR5 ;  /* 0x000000063f287899 */ /* 0x000fd80008011405 */
.L_x_162:
[----:B------:R-:W-:Y:S01]  /*1220*/  LOP3.LUT R0, R18, 0x80, RZ, 0xc0, !PT ;  /* 0x0000008012007812 */ /* 0x000fe200078ec0ff */
[----:B---3--:R-:W3:Y:S01]  /*1230*/  S2UR UR7, SR_CgaCtaId ;  /* 0x00000000000779c3 */ /* 0x008ee20000008800 */
[----:B------:R-:W-:Y:S02]  /*1240*/  UMOV UR6, 0x400 ;  /* 0x0000040000067882 */ /* 0x000fe40000000000 */
[----:B------:R-:W-:-:S06]  /*1250*/  SHF.R.U32.HI R0, RZ, 0x7, R0 ;  /* 0x00000007ff007819 */ /* 0x000fcc0000011600 */
[----:B----4-:R-:W4:Y:S01]  /*1260*/  SHFL.IDX PT, R0, R0, RZ, 0x1f ;  /* 0x00001fff00007589 */ /* 0x010f2200000e0000 */
[----:B---3--:R-:W-:Y:S01]  /*1270*/  ULEA UR6, UR7, UR6, 0x18 ;  /* 0x0000000607067291 */ /* 0x008fe2000f8ec03f */
[----:B----4-:R-:W-:-:S13]  /*1280*/  R2UR UR4, R0 ;  /* 0x00000000000472ca */ /* 0x010fda00000e0000 */
[----:B------:R-:W-:-:S04]  /*1290*/  ULEA.HI UR5, UR4, UR4, URZ, 0x1 ;  /* 0x0000000404057291 */ /* 0x000fc8000f8f083f */
[----:B------:R-:W-:-:S04]  /*12a0*/  ULOP3.LUT UR5, UR5, 0x7fffe, URZ, 0xc0, !UPT ;  /* 0x0007fffe05057892 */ /* 0x000fc8000f8ec03f */
[----:B------:R-:W-:-:S03]  /*12b0*/  UIADD3 UR5, UR4, -UR5, URZ ;  /* 0x8000000504057290 */ /* 0x000fc6000fffe03f */
[----:B------:R-:W-:Y:S01]  /*12c0*/  ULDC UR4, c[0x0][0x28c] ;  /* 0x0000a30000047ab9 */ /* 0x000fe20000000800 */
[----:B------:R-:W-:Y:S01]  /*12d0*/  ULEA UR5, UR5, UR6, 0xd ;  /* 0x0000000605057291 */ /* 0x000fe2000f8e683f */
[----:B------:R-:W-:-:S03]  /*12e0*/  ISETP.LT.AND P0, PT, RZ, UR4, PT ;  /* 0x00000004ff007c0c */ /* 0x000fc6000bf01270 */
[----:B------:R-:W-:-:S04]  /*12f0*/  UIADD3 UR5, UR5, 0x100, URZ ;  /* 0x0000010005057890 */ /* 0x000fc8000fffe03f */
[----:B------:R-:W-:-:S04]  /*1300*/  USHF.R.U32.HI UR5, URZ, 0x4, UR5 ;  /* 0x000000043f057899 */ /* 0x000fc80008011605 */
[----:B------:R-:W-:Y:S02]  /*1310*/  ULOP3.LUT UR41, UR5, 0x3fff, URZ, 0xc0, !UPT ;  /* 0x00003fff05297892 */ /* 0x000fe4000f8ec03f */
[----:B01---5:R-:W-:Y:S10]  /*1320*/  @P0 BRA `(.L_x_17) ;  /* 0x0000000000400947 */ /* 0x023ff40003800000 */
[----:B------:R-:W-:Y:S01]  /*1330*/  MOV R0, 0x0 ;  /* 0x0000000000007802 */ /* 0x000fe20000000f00 */
[----:B------:R-:W-:Y:S01]  /*1340*/  ULDC.64 UR4, c[0x4][0x68] ;  /* 0x01001a0000047ab9 */ /* 0x000fe20000000a00 */
[----:B------:R-:W-:Y:S01]  /*1350*/  ULDC.64 UR6, c[0x4][0x8] ;  /* 0x0100020000067ab9 */ /* 0x000fe20000000a00 */
[----:B01----:R-:W-:Y:S01]  /*1360*/  IMAD.U32 R4, RZ, RZ, UR4 ;  /* 0x00000004ff047e24 */ /* 0x003fe2000f8e00ff */
[----:B------:R0:W1:Y:S01]  /*1370*/  LDC.64 R14, c[0x4][R0] ;  /* 0x01000000000e7b82 */ /* 0x0000620000000a00 */
[----:B------:R-:W-:Y:S01]  /*1380*/  IMAD.U32 R5, RZ, RZ, UR5 ;  /* 0x00000005ff057e24 */ /* 0x000fe2000f8e00ff */
[----:B------:R-:W-:Y:S01]  /*1390*/  ULDC.64 UR4, c[0x4][0x70] ;  /* 0x01001c0000047ab9 */ /* 0x000fe20000000a00 */
[----:B------:R-:W-:Y:S02]  /*13a0*/  IMAD.U32 R10, RZ, RZ, UR6 ;  /* 0x00000006ff0a7e24 */ /* 0x000fe4000f8e00ff */
[----:B------:R-:W-:Y:S02]  /*13b0*/  IMAD.U32 R6, RZ, RZ, UR4 ;  /* 0x00000004ff067e24 */ /* 0x000fe4000f8e00ff */
[----:B------:R-:W-:-:S02]  /*13c0*/  IMAD.U32 R7, RZ, RZ, UR5 ;  /* 0x00000005ff077e24 */ /* 0x000fc4000f8e00ff */
[----:B------:R-:W-:Y:S02]  /*13d0*/  IMAD.U32 R11, RZ, RZ, UR7 ;  /* 0x00000007ff0b7e24 */ /* 0x000fe4000f8e00ff */
[----:B------:R-:W-:Y:S02]  /*13e0*/  IMAD.MOV.U32 R8, RZ, RZ, 0x1e1 ;  /* 0x000001e1ff087424 */ /* 0x000fe400078e00ff */
[----:B------:R-:W-:Y:S02]  /*13f0*/  IMAD.MOV.U32 R12, RZ, RZ, 0x1 ;  /* 0x00000001ff0c7424 */ /* 0x000fe400078e00ff */
[----:B0-----:R-:W-:-:S07]  /*1400*/  IMAD.MOV.U32 R13, RZ, RZ, RZ ;  /* 0x000000ffff0d7224 */ /* 0x001fce00078e00ff */
[----:B------:R-:W-:-:S07]  /*1410*/  LEPC R20, `(.L_x_17) ;  /* 0x000000001014794e */ /* 0x000fce0000000000 */
[----:B-12--5:R-:W-:Y:S05]  /*1420*/  CALL.ABS.NOINC R14 ;  /* 0x000000000e007343 */ /* 0x026fea0003c00000 */
.L_x_17:
[----:B------:R-:W-:-:S13]  /*1430*/  ISETP.NE.AND P0, PT, R106, 0x3, PT ;  /* 0x000000036a00780c */ /* 0x000fda0003f05270 */
[----:B------:R-:W-:Y:S05]  /*1440*/  @!P0 BRA `(.L_x_18) ;  /* 0x0000000000048947 */ /* 0x000fea0003800000 */
[----:B------:R-:W-:Y:S01]  /*1450*/  BPT.TRAP 0x1 ;  /* 0x000000040000795c */ /* 0x000fe20000300000 */
.L_x_18:
[----:B------:R-:W3:Y:S01]  /*1460*/  S2UR UR5, SR_CgaCtaId ;  /* 0x00000000000579c3 */ /* 0x000ee20000008800 */
[----:B------:R-:W-:Y:S01]  /*1470*/  UMOV UR4, 0x400 ;  /* 0x0000040000047882 */ /* 0x000fe20000000000 */
[----:B------:R-:W-:Y:S02]  /*1480*/  IMAD.U32 R0, RZ, RZ, UR38 ;  /* 0x00000026ff007e24 */ /* 0x000fe4000f8e00ff */
[----:B------:R-:W-:-:S03]  /*1490*/  IMAD.U32 R3, RZ, RZ, UR39 ;  /* 0x00000027ff037e24 */ /* 0x000fc6000f8e00ff */
[----:B------:R-:W-:Y:S01]  /*14a0*/  SHF.L.U32 R0, R0, 0x1f, RZ ;  /* 0x0000001f00007819 */ /* 0x000fe200000006ff */
[----:B---3--:R-:W-:-:S06]  /*14b0*/  ULEA UR4, UR5, UR4, 0x18 ;  /* 0x0000000405047291 */ /* 0x008fcc000f8ec03f */
[----:B------:R-:W-:-:S04]  /*14c0*/  IMAD.U32 R6, RZ, RZ, UR4 ;  /* 0x00000004ff067e24 */ /* 0x000fc8000f8e00ff */
[----:B------:R-:W-:-:S04]  /*14d0*/  IMAD R3, R3, 0x8, R6 ;  /* 0x0000000803037824 */ /* 0x000fc800078e0206 */
[----:B------:R3:W4:Y:S01]  /*14e0*/  SYNCS.PHASECHK.TRANS64.TRYWAIT P1, [R3+URZ], R0 ;  /* 0x00000000030075a7 */ /* 0x000722000802017f */
[----:B------:R-:W-:Y:S05]  /*14f0*/  @!P0 BRA `(.L_x_19) ;  /* 0x0000000000048947 */ /* 0x000fea0003800000 */
[----:B------:R-:W-:Y:S01]  /*1500*/  BPT.TRAP 0x1 ;  /* 0x000000040000795c */ /* 0x000fe20000300000 */
.L_x_19:
[----:B----4-:R-:W-:Y:S05]  /*1510*/  @P1 BRA `(.L_x_20) ;  /* 0x0000000000081947 */ /* 0x010fea0003800000 */
[----:B------:R-:W4:Y:S02]  /*1520*/  SYNCS.PHASECHK.TRANS64.TRYWAIT P1, [R3+URZ], R0 ;  /* 0x00000000030075a7 */ /* 0x000f24000802017f */
[----:B----4-:R-:W-:Y:S05]  /*1530*/  @!P1 BRA `(.L_x_21) ;  /* 0x0000007800849947 */ /* 0x010fea0003800000 */
.L_x_20:
[----:B------:R-:W-:-:S04]  /*1540*/  UISETP.LT.AND UP0, UPT, UR40, 0x1, UPT ;  /* 0x000000012800788c */ /* 0x000fc8000bf01270 */
[----:B------:R-:W-:-:S06]  /*1550*/  USEL UR4, UR40, 0x1, UP0 ;  /* 0x0000000128047887 */ /* 0x000fcc0008000000 */
[----:B---34-:R-:W-:Y:S01]  /*1560*/  IMAD.U32 R0, RZ, RZ, UR4 ;  /* 0x00000004ff007e24 */ /* 0x018fe2000f8e00ff */
[----:B------:R-:W-:Y:S05]  /*1570*/  WARPSYNC.ALL ;  /* 0x0000000000007948 */ /* 0x000fea0003800000 */
[----:B------:R-:W-:-:S04]  /*1580*/  IADD3 R0, -R0, UR40, RZ ;  /* 0x0000002800007c10 */ /* 0x000fc8000fffe1ff */
[----:B------:R-:W-:Y:S02]  /*1590*/  ISETP.GE.AND P1, PT, R0, 0x1, PT ;  /* 0x000000010000780c */ /* 0x000fe40003f26270 */
[----:B------:R-:W-:Y:S01]  /*15a0*/  R2UR UR4, R6 ;  /* 0x00000000060472ca */ /* 0x000fe200000e0000 */
[----:B------:R-:W-:Y:S01]  /*15b0*/  WARPGROUP.ARRIVE ;  /* 0x00000000000079c5 */ /* 0x000fe20000000000 */
[----:B------:R-:W-:Y:S01]  /*15c0*/  UMOV UR9, 0x40000040 ;  /* 0x4000004000097882 */ /* 0x000fe20000000000 */
[----:B------:R-:W-:-:S10]  /*15d0*/  UMOV UR11, 0x40000040 ;  /* 0x40000040000b7882 */ /* 0x000fd40000000000 */
[----:B------:R-:W-:-:S04]  /*15e0*/  UIADD3 UR4, UR4, 0x28100, URZ ;  /* 0x0002810004047890 */ /* 0x000fc8000fffe03f */
[----:B------:R-:W-:-:S04]  /*15f0*/  USHF.R.U32.HI UR4, URZ, 0x4, UR4 ;  /* 0x000000043f047899 */ /* 0x000fc80008011604 */
[----:B------:R-:W-:Y:S02]  /*1600*/  ULOP3.LUT UR5, UR4, 0x3fff, URZ, 0xc0, !UPT ;  /* 0x00003fff04057892 */ /* 0x000fe4000f8ec03f */
[----:B------:R-:W-:Y:S02]  /*1610*/  ULOP3.LUT UR4, UR41, 0x10000, URZ, 0xfc, !UPT ;  /* 0x0001000029047892 */ /* 0x000fe4000f8efc3f */
[----:B------:R-:W-:Y:S02]  /*1620*/  ULOP3.LUT UR5, UR5, 0x10000, URZ, 0xfc, !UPT ;  /* 0x0001000005057892 */ /* 0x000fe4000f8efc3f */
[----:B------:R-:W-:Y:S02]  /*1630*/  ULEA UR7, UR39, UR4, 0xb ;  /* 0x0000000427077291 */ /* 0x000fe4000f8e583f */
[----:B------:R-:W-:Y:S02]  /*1640*/  ULEA UR6, UR39, UR5, 0x9 ;  /* 0x0000000527067291 */ /* 0x000fe4000f8e483f */
[----:B------:R-:W-:-:S03]  /*1650*/  UIADD3 UR12, UR7, 0x400, URZ ;  /* 0x00000400070c7890 */ /* 0x000fc6000fffe03f */
[----:B------:R-:W-:Y:S02]  /*1660*/  UMOV UR8, UR7 ;  /* 0x0000000700087c82 */ /* 0x000fe40008000000 */
[----:B------:R-:W-:Y:S02]  /*1670*/  UMOV UR10, UR6 ;  /* 0x00000006000a7c82 */ /* 0x000fe40008000000 */
[----:B------:R-:W-:Y:S01]  /*1680*/  HGMMA.64x64x16.F32.BF16 R56, gdesc[UR8], RZ, !UPT, gsb0 ;  /* 0x00e00000083879f0 */ /* 0x000fe2000c0018ff */
[----:B------:R-:W-:Y:S01]  /*1690*/  UMOV UR8, UR12 ;  /* 0x0000000c00087c82 */ /* 0x000fe20008000000 */
[----:B------:R-:W-:Y:S01]  /*16a0*/  UMOV UR9, 0x40000040 ;  /* 0x4000004000097882 */ /* 0x000fe20000000000 */
[----:B------:R-:W-:Y:S01]  /*16b0*/  UIADD3 UR12, UR7, 0x402, URZ ;  /* 0x00000402070c7890 */ /* 0x000fe2000fffe03f */
[----:B------:R-:W-:Y:S02]  /*16c0*/  WARPGROUP.DEPBAR.LE gsb0, 0x0 ;  /* 0x00008000000079c5 */ /* 0x000fe40000010000 */
[----:B------:R-:W-:-:S06]  /*16d0*/  WARPGROUP.ARRIVE ;  /* 0x00000000000079c5 */ /* 0x000fcc0000000000 */
[----:B------:R-:W-:Y:S01]  /*16e0*/  HGMMA.64x64x16.F32.BF16 R24, gdesc[UR8], RZ, !UPT, gsb0 ;  /* 0x00e00000081879f0 */ /* 0x000fe2000c0018ff */
[----:B------:R-:W-:Y:S02]  /*16f0*/  UIADD3 UR8, UR7, 0x2, URZ ;  /* 0x0000000207087890 */ /* 0x000fe4000fffe03f */
[----:B------:R-:W-:Y:S01]  /*1700*/  UIADD3 UR10, UR6, 0x2, URZ ;  /* 0x00000002060a7890 */ /* 0x000fe2000fffe03f */
[----:B------:R-:W-:Y:S01]  /*1710*/  UMOV UR9, 0x40000040 ;  /* 0x4000004000097882 */ /* 0x000fe20000000000 */
[----:B------:R-:W-:Y:S01]  /*1720*/  UMOV UR11, 0x40000040 ;  /* 0x40000040000b7882 */ /* 0x000fe20000000000 */
[----:B------:R-:W-:Y:S02]  /*1730*/  WARPGROUP.DEPBAR.LE gsb0, 0x0 ;  /* 0x00008000000079c5 */ /* 0x000fe40000010000 */
[----:B------:R-:W-:-:S06]  /*1740*/  WARPGROUP.ARRIVE ;  /* 0x00000000000079c5 */ /* 0x000fcc0000000000 */
[----:B------:R-:W-:Y:S01]  /*1750*/  HGMMA.64x64x16.F32.BF16 R56, gdesc[UR8], R56, gsb0 ;  /* 0x00e00000083879f0 */ /* 0x000fe20008001838 */
[----:B------:R-:W-:Y:S01]  /*1760*/  UMOV UR8, UR12 ;  /* 0x0000000c00087c82 */ /* 0x000fe20008000000 */
[----:B------:R-:W-:Y:S01]  /*1770*/  UMOV UR9, 0x40000040 ;  /* 0x4000004000097882 */ /* 0x000fe20000000000 */
[----:B------:R-:W-:Y:S01]  /*1780*/  UIADD3 UR12, UR7, 0x404, URZ ;  /* 0x00000404070c7890 */ /* 0x000fe2000fffe03f */
[----:B------:R-:W-:Y:S02]  /*1790*/  WARPGROUP.DEPBAR.LE gsb0, 0x0 ;  /* 0x00008000000079c5 */ /* 0x000fe40000010000 */
[----:B------:R-:W-:-:S06]  /*17a0*/  WARPGROUP.ARRIVE ;  /* 0x00000000000079c5 */ /* 0x000fcc0000000000 */
[----:B------:R-:W-:Y:S01]  /*17b0*/  HGMMA.64x64x16.F32.BF16 R24, gdesc[UR8], R24, gsb0 ;  /* 0x00e00000081879f0 */ /* 0x000fe20008001818 */
        /* <DEDUP_REMOVED lines=9> */
[----:B------:R-:W-:Y:S02]  /*1850*/  WARPGROUP.DEPBAR.LE gsb0, 0x0 ;  /* 0x00008000000079c5 */ /* 0x000fe40000010000 */
[----:B------:R-:W-:-:S06]  /*1860*/  WARPGROUP.ARRIVE ;  /* 0x00000000000079c5 */ /* 0x000fcc0000000000 */
[----:B------:R-:W-:Y:S01]  /*1870*/  HGMMA.64x64x16.F32.BF16 R24, gdesc[UR8], R24, gsb0 ;  /* 0x00e00000081879f0 */ /* 0x000fe20008001818 */
[----:B------:R-:W-:Y:S02]  /*1880*/  UIADD3 UR8, UR7, 0x6, URZ ;  /* 0x0000000607087890 */ /* 0x000fe4000fffe03f */
[----:B------:R-:W-:Y:S01]  /*1890*/  UIADD3 UR10, UR6, 0x6, URZ ;  /* 0x00000006060a7890 */ /* 0x000fe2000fffe03f */
[----:B------:R-:W-:Y:S01]  /*18a0*/  UMOV UR9, 0x40000040 ;  /* 0x4000004000097882 */ /* 0x000fe20000000000 */
[----:B------:R-:W-:Y:S01]  /*18b0*/  UMOV UR11, 0x40000040 ;  /* 0x40000040000b7882 */ /* 0x000fe20000000000 */
[----:B------:R-:W-:Y:S01]  /*18c0*/  UIADD3 UR7, UR7, 0x406, URZ ;  /* 0x0000040607077890 */ /* 0x000fe2000fffe03f */
[----:B------:R-:W-:Y:S02]  /*18d0*/  WARPGROUP.DEPBAR.LE gsb0, 0x0 ;  /* 0x00008000000079c5 */ /* 0x000fe40000010000 */
[----:B------:R-:W-:-:S06]  /*18e0*/  WARPGROUP.ARRIVE ;  /* 0x00000000000079c5 */ /* 0x000fcc0000000000 */
[----:B------:R-:W-:Y:S01]  /*18f0*/  HGMMA.64x64x16.F32.BF16 R56, gdesc[UR8], R56, gsb0 ;  /* 0x00e00000083879f0 */ /* 0x000fe20008001838 */
[----:B------:R-:W-:Y:S01]  /*1900*/  UMOV UR8, UR7 ;  /* 0x0000000700087c82 */ /* 0x000fe20008000000 */
[----:B------:R-:W-:Y:S01]  /*1910*/  UMOV UR9, 0x40000040 ;  /* 0x4000004000097882 */ /* 0x000fe20000000000 */
[----:B------:R-:W-:Y:S02]  /*1920*/  WARPGROUP.DEPBAR.LE gsb0, 0x0 ;  /* 0x00008000000079c5 */ /* 0x000fe40000010000 */
[----:B------:R-:W-:-:S06]  /*1930*/  WARPGROUP.ARRIVE ;  /* 0x00000000000079c5 */ /* 0x000fcc0000000000 */
[----:B------:R-:W-:Y:S03]  /*1940*/  HGMMA.64x64x16.F32.BF16 R24, gdesc[UR8], R24, gsb0 ;  /* 0x00e00000081879f0 */ /* 0x000fe60008001818 */
[----:B------:R-:W-:Y:S02]  /*1950*/  WARPGROUP.DEPBAR.LE gsb0, 0x0 ;  /* 0x00008000000079c5 */ /* 0x000fe40000010000 */
[----:B------:R-:W-:Y:S05]  /*1960*/  @!P1 BRA `(.L_x_22) ;  /* 0x0000000400849947 */ /* 0x000fea0003800000 */
[----:B------:R-:W-:Y:S02]  /*1970*/  UIADD3 UR6, UR39, 0x1, URZ ;  /* 0x0000000127067890 */ /* 0x000fe4000fffe03f */
[----:B------:R-:W-:Y:S02]  /*1980*/  IMAD.U32 R3, RZ, RZ, UR39 ;  /* 0x00000027ff037e24 */ /* 0x000fe4000f8e00ff */
[----:B------:R-:W-:-:S04]  /*1990*/  UISETP.NE.AND UP0, UPT, UR6, 0x5, UPT ;  /* 0x000000050600788c */ /* 0x000fc8000bf05270 */
[----:B------:R-:W-:Y:S02]  /*19a0*/  USEL UR7, URZ, 0x1, UP0 ;  /* 0x000000013f077887 */ /* 0x000fe40008000000 */
[----:B------:R-:W-:Y:S02]  /*19b0*/  USEL UR6, UR6, URZ, UP0 ;  /* 0x0000003f06067287 */ /* 0x000fe40008000000 */
[----:B------:R-:W-:-:S06]  /*19c0*/  ULOP3.LUT UR7, UR38, UR7, URZ, 0x3c, !UPT ;  /* 0x0000000726077292 */ /* 0x000fcc000f8e3c3f */
[----:B------:R-:W-:-:S07]  /*19d0*/  IMAD.U32 R7, RZ, RZ, UR7 ;  /* 0x00000007ff077e24 */ /* 0x000fce000f8e00ff */
.L_x_29:
[----:B------:R-:W-:Y:S05]  /*19e0*/  @!P0 BRA `(.L_x_23) ;  /* 0x0000000000048947 */ /* 0x000fea0003800000 */
[----:B------:R-:W-:Y:S01]  /*19f0*/  BPT.TRAP 0x1 ;  /* 0x000000040000795c */ /* 0x000fe20000300000 */
.L_x_23:
[----:B------:R-:W3:Y:S01]  /*1a00*/  S2UR UR8, SR_CgaCtaId ;  /* 0x00000000000879c3 */ /* 0x000ee20000008800 */
[----:B------:R-:W-:Y:S01]  /*1a10*/  UMOV UR7, 0x400 ;  /* 0x0000040000077882 */ /* 0x000fe20000000000 */
[----:B01----:R-:W-:Y:S01]  /*1a20*/  IMAD.U32 R5, RZ, RZ, UR6 ;  /* 0x00000006ff057e24 */ /* 0x003fe2000f8e00ff */
[----:B------:R-:W-:Y:S01]  /*1a30*/  SHF.L.U32 R4, R7, 0x1f, RZ ;  /* 0x0000001f07047819 */ /* 0x000fe200000006ff */
[----:B---3--:R-:W-:-:S06]  /*1a40*/  ULEA UR7, UR8, UR7, 0x18 ;  /* 0x0000000708077291 */ /* 0x008fcc000f8ec03f */
[----:B------:R-:W-:-:S04]  /*1a50*/  IMAD.U32 R6, RZ, RZ, UR7 ;  /* 0x00000007ff067e24 */ /* 0x000fc8000f8e00ff */
[----:B------:R-:W-:-:S04]  /*1a60*/  IMAD R5, R5, 0x8, R6 ;  /* 0x0000000805057824 */ /* 0x000fc800078e0206 */
[----:B------:R0:W1:Y:S01]  /*1a70*/  SYNCS.PHASECHK.TRANS64.TRYWAIT P1, [R5+URZ], R4 ;  /* 0x00000004050075a7 */ /* 0x000062000802017f */
[----:B------:R-:W-:Y:S05]  /*1a80*/  @!P0 BRA `(.L_x_24) ;  /* 0x0000000000048947 */ /* 0x000fea0003800000 */
[----:B------:R-:W-:Y:S01]  /*1a90*/  BPT.TRAP 0x1 ;  /* 0x000000040000795c */ /* 0x000fe20000300000 */
.L_x_24:
[----:B-1----:R-:W-:Y:S05]  /*1aa0*/  @P1 BRA `(.L_x_25) ;  /* 0x0000000000081947 */ /* 0x002fea0003800000 */
[----:B------:R-:W1:Y:S02]  /*1ab0*/  SYNCS.PHASECHK.TRANS64.TRYWAIT P1, [R5+URZ], R4 ;  /* 0x00000004050075a7 */ /* 0x000e64000802017f */
[----:B-1----:R-:W-:Y:S05]  /*1ac0*/  @!P1 BRA `(.L_x_26) ;  /* 0x0000007400349947 */ /* 0x002fea0003800000 */
.L_x_25:
[----:B------:R-:W-:Y:S01]  /*1ad0*/  ULEA UR7, UR6, UR5, 0x9 ;  /* 0x0000000506077291 */ /* 0x000fe2000f8e483f */
[----:B------:R-:W-:Y:S01]  /*1ae0*/  WARPGROUP.ARRIVE ;  /* 0x00000000000079c5 */ /* 0x000fe20000000000 */
[----:B------:R-:W-:Y:S01]  /*1af0*/  ULEA UR12, UR6, UR4, 0xb ;  /* 0x00000004060c7291 */ /* 0x000fe2000f8e583f */
[----:B------:R-:W-:Y:S01]  /*1b00*/  UMOV UR11, 0x40000040 ;  /* 0x40000040000b7882 */ /* 0x000fe20000000000 */
[----:B------:R-:W-:Y:S02]  /*1b10*/  UMOV UR9, 0x40000040 ;  /* 0x4000004000097882 */ /* 0x000fe40000000000 */
[----:B------:R-:W-:Y:S01]  /*1b20*/  UIADD3 UR13, UR12, 0x400, URZ ;  /* 0x000004000c0d7890 */ /* 0x000fe2000fffe03f */
[----:B------:R-:W-:Y:S02]  /*1b30*/  UMOV UR10, UR7 ;  /* 0x00000007000a7c82 */ /* 0x000fe40008000000 */
[----:B------:R-:W-:Y:S02]  /*1b40*/  UMOV UR8, UR12 ;  /* 0x0000000c00087c82 */ /* 0x000fe40008000000 */
[----:B------:R-:W-:Y:S01]  /*1b50*/  HGMMA.64x64x16.F32.BF16 R56, gdesc[UR8], R56, gsb0 ;  /* 0x00e00000083879f0 */ /* 0x000fe20008001838 */
[----:B------:R-:W-:Y:S01]  /*1b60*/  UMOV UR9, 0x40000040 ;  /* 0x4000004000097882 */ /* 0x000fe20000000000 */
[----:B------:R-:W-:Y:S01]  /*1b70*/  UMOV UR8, UR13 ;  /* 0x0000000d00087c82 */ /* 0x000fe20008000000 */
[----:B------:R-:W-:Y:S01]  /*1b80*/  UIADD3 UR13, UR12, 0x402, URZ ;  /* 0x000004020c0d7890 */ /* 0x000fe2000fffe03f */
[----:B------:R-:W-:-:S02]  /*1b90*/  WARPGROUP.DEPBAR.LE gsb0, 0x0 ;  /* 0x00008000000079c5 */ /* 0x000fc40000010000 */
        /* <DEDUP_REMOVED lines=42> */
[----:B------:R-:W-:Y:S01]  /*1e40*/  BPT.TRAP 0x1 ;  /* 0x000000040000795c */ /* 0x000fe20000300000 */
.L_x_27:
[----:B------:R-:W-:-:S13]  /*1e50*/  ISETP.NE.AND P1, PT, R23, RZ, PT ;  /* 0x000000ff1700720c */ /* 0x000fda0003f25270 */
[----:B01----:R-:W-:-:S04]  /*1e60*/  @P1 IMAD R4, R3, 0x8, R6 ;  /* 0x0000000803041824 */ /* 0x003fc800078e0206 */
[----:B------:R-:W-:-:S05]  /*1e70*/  @P1 VIADD R5, R4, 0x28 ;  /* 0x0000002804051836 */ /* 0x000fca0000000000 */
[----:B------:R-:W-:-:S04]  /*1e80*/  @P1 PRMT R5, R22, 0x654, R5 ;  /* 0x0000065416051816 */ /* 0x000fc80000000005 */
[----:B------:R0:W-:Y:S01]  /*1e90*/  @P1 SYNCS.ARRIVE.TRANS64.RED.A1T0 RZ, [R5+URZ], RZ ;  /* 0x000000ff05ff19a7 */ /* 0x0001e2000810043f */
[----:B------:R-:W-:-:S13]  /*1ea0*/  ISETP.GT.U32.AND P1, PT, R19, 0x1, PT ;  /* 0x000000011300780c */ /* 0x000fda0003f24070 */
[----:B0-----:R-:W-:Y:S05]  /*1eb0*/  @P1 BRA `(.L_x_28) ;  /* 0x0000000000041947 */ /* 0x001fea0003800000 */
[----:B------:R-:W-:Y:S01]  /*1ec0*/  BPT.TRAP 0x1 ;  /* 0x000000040000795c */ /* 0x000fe20000300000 */
.L_x_28:
[----:B------:R-:W-:Y:S01]  /*1ed0*/  UIADD3 UR6, UR6, 0x1, URZ ;  /* 0x0000000106067890 */ /* 0x000fe2000fffe03f */
[C---:B------:R-:W-:Y:S01]  /*1ee0*/  ISETP.GT.AND P2, PT, R0.reuse, 0x1, PT ;  /* 0x000000010000780c */ /* 0x040fe20003f44270 */
[----:B------:R-:W-:Y:S02]  /*1ef0*/  VIADD R3, R3, 0x1 ;  /* 0x0000000103037836 */ /* 0x000fe40000000000 */
[----:B------:R-:W-:Y:S01]  /*1f00*/  UISETP.NE.AND UP0, UPT, UR6, 0x5, UPT ;  /* 0x000000050600788c */ /* 0x000fe2000bf05270 */
[----:B------:R-:W-:Y:S02]  /*1f10*/  VIADD R0, R0, 0xffffffff ;  /* 0xffffffff00007836 */ /* 0x000fe40000000000 */
[C---:B------:R-:W-:Y:S01]  /*1f20*/  ISETP.NE.AND P1, PT, R3.reuse, 0x5, PT ;  /* 0x000000050300780c */ /* 0x040fe20003f25270 */
[----:B------:R-:W-:Y:S02]  /*1f30*/  USEL UR7, URZ, 0x1, UP0 ;  /* 0x000000013f077887 */ /* 0x000fe40008000000 */
[----:B------:R-:W-:Y:S01]  /*1f40*/  USEL UR6, UR6, URZ, UP0 ;  /* 0x0000003f06067287 */ /* 0x000fe20008000000 */
[----:B------:R-:W-:-:S03]  /*1f50*/  SEL R3, R3, RZ, P1 ;  /* 0x000000ff03037207 */ /* 0x000fc60000800000 */
[----:B------:R-:W-:Y:S01]  /*1f60*/  LOP3.LUT R7, R7, UR7, RZ, 0x3c, !PT ;  /* 0x0000000707077c12 */ /* 0x000fe2000f8e3cff */
[----:B------:R-:W-:Y:S07]  /*1f70*/  @P2 BRA `(.L_x_29) ;  /* 0xfffffff800982947 */ /* 0x000fee000383ffff */
.L_x_22:
[----:B------:R-:W3:Y:S02]  /*1f80*/  LDC R0, c[0x0][0x28c] ;  /* 0x0000a300ff007b82 */ /* 0x000ee40000000800 */
[----:B---3--:R-:W-:-:S13]  /*1f90*/  ISETP.GE.AND P1, PT, R0, 0x1, PT ;  /* 0x000000010000780c */ /* 0x008fda0003f26270 */
[----:B------:R-:W-:Y:S05]  /*1fa0*/  @!P1 BRA `(.L_x_30) ;  /* 0x0000000000509947 */ /* 0x000fea0003800000 */
[----:B------:R-:W-:Y:S05]  /*1fb0*/  @!P0 BRA `(.L_x_31) ;  /* 0x0000000000048947 */ /* 0x000fea0003800000 */
[----:B------:R-:W-:Y:S01]  /*1fc0*/  BPT.TRAP 0x1 ;  /* 0x000000040000795c */ /* 0x000fe20000300000 */
.L_x_31:
[----:B------:R-:W-:Y:S01]  /*1fd0*/  ISETP.NE.AND P0, PT, R23, RZ, PT ;  /* 0x000000ff1700720c */ /* 0x000fe20003f05270 */
[----:B------:R-:W-:Y:S01]  /*1fe0*/  BSSY B0, `(.L_x_32) ;  /* 0x000000e000007945 */ /* 0x000fe20003800000 */
[----:B------:R-:W-:-:S11]  /*1ff0*/  ISETP.GT.U32.AND P1, PT, R19, 0x1, PT ;  /* 0x000000011300780c */ /* 0x000fd60003f24070 */
[----:B------:R-:W-:Y:S05]  /*2000*/  @!P0 BRA `(.L_x_33) ;  /* 0x00000000002c8947 */ /* 0x000fea0003800000 */
[----:B------:R-:W-:-:S04]  /*2010*/  UISETP.LT.AND UP0, UPT, UR40, 0x1, UPT ;  /* 0x000000012800788c */ /* 0x000fc8000bf01270 */
[----:B------:R-:W-:-:S04]  /*2020*/  USEL UR6, UR40, 0x1, UP0 ;  /* 0x0000000128067887 */ /* 0x000fc80008000000 */
[----:B------:R-:W-:-:S04]  /*2030*/  UIADD3 UR6, UR39, UR40, -UR6 ;  /* 0x0000002827067290 */ /* 0x000fc8000fffe806 */
[----:B------:R-:W-:-:S04]  /*2040*/  UIMAD.WIDE.U32 UR4, UR6, -0x33333333, URZ ;  /* 0xcccccccd060478a5 */ /* 0x000fc8000f8e003f */
[----:B------:R-:W-:-:S04]  /*2050*/  USHF.R.U32.HI UR4, URZ, 0x2, UR5 ;  /* 0x000000023f047899 */ /* 0x000fc80008011605 */
[----:B------:R-:W-:-:S06]  /*2060*/  UIMAD UR6, UR4, -0x5, UR6 ;  /* 0xfffffffb040678a4 */ /* 0x000fcc000f8e0206 */
[----:B------:R-:W-:-:S04]  /*2070*/  IMAD.U32 R3, RZ, RZ, UR6 ;  /* 0x00000006ff037e24 */ /* 0x000fc8000f8e00ff */
[----:B------:R-:W-:-:S04]  /*2080*/  IMAD R0, R3, 0x8, R6 ;  /* 0x0000000803007824 */ /* 0x000fc800078e0206 */
[----:B------:R-:W-:-:S05]  /*2090*/  VIADD R3, R0, 0x28 ;  /* 0x0000002800037836 */ /* 0x000fca0000000000 */
[----:B------:R-:W-:-:S04]  /*20a0*/  PRMT R3, R22, 0x654, R3 ;  /* 0x0000065416037816 */ /* 0x000fc80000000003 */
[----:B------:R3:W-:Y:S03]  /*20b0*/  SYNCS.ARRIVE.TRANS64.RED.A1T0 RZ, [R3+URZ], RZ ;  /* 0x000000ff03ff79a7 */ /* 0x0007e6000810043f */
.L_x_33:
[----:B------:R-:W-:Y:S05]  /*20c0*/  BSYNC B0 ;  /* 0x0000000000007941 */ /* 0x000fea0003800000 */
.L_x_32:
[----:B------:R-:W-:Y:S05]  /*20d0*/  @P1 BRA `(.L_x_30) ;  /* 0x0000000000041947 */ /* 0x000fea0003800000 */
[----:B------:R-:W-:Y:S01]  /*20e0*/  BPT.TRAP 0x1 ;  /* 0x000000040000795c */ /* 0x000fe20000300000 */
.L_x_30:
[----:B------:R-:W4:Y:S01]  /*20f0*/  LDC R6, c[0x0][0x288] ;  /* 0x0000a200ff067b82 */ /* 0x000f220000000800 */
[--C-:B------:R-:W-:Y:S01]  /*2100*/  SHF.R.U32.HI R0, RZ, 0x2, R18.reuse ;  /* 0x00000002ff007819 */ /* 0x100fe20000011612 */
[----:B------:R-:W-:Y:S01]  /*2110*/  IMAD.SHL.U32 R11, R92, 0x40, RZ ;  /* 0x000000405c0b7824 */ /* 0x000fe200078e00ff */
[----:B01----:R-:W-:Y:S01]  /*2120*/  SHF.R.U32.HI R5, RZ, 0x7, R18 ;  /* 0x00000007ff057819 */ /* 0x003fe20000011612 */
[----:B------:R-:W-:Y:S01]  /*2130*/  UIADD3 UR39, UR40, UR39, URZ ;  /* 0x0000002728277290 */ /* 0x000fe2000fffe03f */
[----:B---3--:R-:W-:Y:S01]  /*2140*/  LOP3.LUT R3, R0, 0x7, RZ, 0xc0, !PT ;  /* 0x0000000700037812 */ /* 0x008fe200078ec0ff */
[----:B------:R-:W-:Y:S01]  /*2150*/  ULDC UR7, c[0x0][0x284] ;  /* 0x0000a10000077ab9 */ /* 0x000fe20000000800 */
[----:B------:R-:W-:Y:S01]  /*2160*/  LOP3.LUT R0, R5, 0x1, RZ, 0xc0, !PT ;  /* 0x0000000105007812 */ /* 0x000fe200078ec0ff */
[----:B------:R-:W-:Y:S01]  /*2170*/  UISETP.GT.U32.AND UP0, UPT, UR39, 0x4, UPT ;  /* 0x000000042700788c */ /* 0x000fe2000bf04070 */
[C---:B------:R-:W-:Y:S01]  /*2180*/  LOP3.LUT R5, R18.reuse, 0x3, RZ, 0xc0, !PT ;  /* 0x0000000312057812 */ /* 0x040fe200078ec0ff */
[----:B------:R-:W-:Y:S01]  /*2190*/  UISETP.GE.U32.AND UP1, UPT, UR40, 0x5, UPT ;  /* 0x000000052800788c */ /* 0x000fe2000bf26070 */
[----:B------:R-:W-:Y:S01]  /*21a0*/  LOP3.LUT R4, R18, 0x60, RZ, 0xc0, !PT ;  /* 0x0000006012047812 */ /* 0x000fe200078ec0ff */
[----:B------:R-:W-:Y:S01]  /*21b0*/  IMAD.SHL.U32 R8, R0, 0x40, RZ ;  /* 0x0000004000087824 */ /* 0x000fe200078e00ff */
[----:B------:R-:W-:Y:S01]  /*21c0*/  UISETP.LT.U32.AND UP0, UPT, UR40, 0x5, UP0 ;  /* 0x000000052800788c */ /* 0x000fe20008701070 */
[----:B------:R-:W-:Y:S01]  /*21d0*/  SHF.R.S32.HI R21, RZ, 0x1f, R89 ;  /* 0x0000001fff157819 */ /* 0x000fe20000011459 */
[----:B------:R-:W-:Y:S01]  /*21e0*/  ULDC.64 UR8, c[0x0][0x5d0] ;  /* 0x0001740000087ab9 */ /* 0x000fe20000000a00 */
[----:B------:R-:W-:Y:S01]  /*21f0*/  SHF.R.U32.HI R4, RZ, 0x1, R4 ;  /* 0x00000001ff047819 */ /* 0x000fe20000011604 */
[----:B------:R-:W-:-:S02]  /*2200*/  UIMAD.WIDE.U32 UR4, UR39, -0x33333333, URZ ;  /* 0xcccccccd270478a5 */ /* 0x000fc4000f8e003f */
[----:B------:R-:W-:Y:S01]  /*2210*/  USEL UR6, URZ, 0x1, !UP0 ;  /* 0x000000013f067887 */ /* 0x000fe2000c000000 */
[--C-:B------:R-:W-:Y:S01]  /*2220*/  IADD3 R7, RZ, -R4, -R3.reuse ;  /* 0x80000004ff077210 */ /* 0x100fe20007ffe803 */
[----:B------:R-:W-:Y:S01]  /*2230*/  USHF.R.U32.HI UR4, URZ, 0x2, UR5 ;  /* 0x000000023f047899 */ /* 0x000fe20008011605 */
[----:B------:R-:W-:Y:S01]  /*2240*/  LOP3.LUT R3, R8, 0x40, R3, 0xe2, !PT ;  /* 0x0000004008037812 */ /* 0x000fe200078ee203 */
[----:B------:R-:W-:Y:S01]  /*2250*/  IMAD R8, R21, UR8, RZ ;  /* 0x0000000815087c24 */ /* 0x000fe2000f8e02ff */
[----:B----4-:R-:W-:Y:S01]  /*2260*/  ISETP.GE.AND P0, PT, R11, R6, PT ;  /* 0x000000060b00720c */ /* 0x010fe20003f06270 */
[----:B------:R-:W-:Y:S01]  /*2270*/  IMAD R10, R5, -0x2, R6 ;  /* 0xfffffffe050a7824 */ /* 0x000fe200078e0206 */
[----:B------:R-:W-:Y:S01]  /*2280*/  ULOP3.LUT UR38, UR38, UR6, URZ, 0x3c, !UPT ;  /* 0x0000000626267292 */ /* 0x000fe2000f8e3c3f */
[----:B------:R-:W-:Y:S01]  /*2290*/  IMAD.SHL.U32 R5, R96, 0x100, RZ ;  /* 0x0000010060057824 */ /* 0x000fe200078e00ff */
[----:B------:R-:W-:Y:S01]  /*22a0*/  UIMAD UR39, UR4, -0x5, UR39 ;  /* 0xfffffffb042778a4 */ /* 0x000fe2000f8e0227 */
[----:B------:R-:W-:Y:S01]  /*22b0*/  IMAD.SHL.U32 R6, R18, 0x2, RZ ;  /* 0x0000000212067824 */ /* 0x000fe200078e00ff */
[----:B------:R-:W-:Y:S01]  /*22c0*/  @UP1 ULOP3.LUT UR38, UR38, 0x1, UR4, 0x78, !UPT ;  /* 0x0000000126261892 */ /* 0x000fe2000f8e7804 */
[----:B------:R-:W-:Y:S01]  /*22d0*/  IMAD R0, R0, -0x40, R7 ;  /* 0xffffffc000007824 */ /* 0x000fe200078e0207 */
[----:B------:R-:W-:Y:S01]  /*22e0*/  ISETP.GE.OR P0, PT, R5, UR7, P0 ;  /* 0x0000000705007c0c */ /* 0x000fe20008706670 */
[----:B------:R-:W-:Y:S01]  /*22f0*/  IMAD.WIDE R96, R96, 0x100, RZ ;  /* 0x0000010060607825 */ /* 0x000fe200078e02ff */
[----:B------:R-:W-:-:S03]  /*2300*/  LOP3.LUT R6, R11, 0x6, R6, 0xf8, !PT ;  /* 0x000000060b067812 */ /* 0x000fc600078ef806 */
[----:B------:R-:W-:Y:S01]  /*2310*/  IMAD R13, R89, UR9, R8 ;  /* 0x00000009590d7c24 */ /* 0x000fe2000f8e0208 */
[----:B------:R-:W-:Y:S02]  /*2320*/  SHF.R.S32.HI R7, RZ, 0x1f, R6 ;  /* 0x0000001fff077819 */ /* 0x000fe40000011406 */
[----:B------:R-:W-:Y:S01]  /*2330*/  LOP3.LUT R113, R96, R3, R4, 0xfe, !PT ;  /* 0x0000000360717212 */ /* 0x000fe200078efe04 */
[----:B------:R-:W-:Y:S01]  /*2340*/  IMAD.IADD R4, R10, 0x1, -R11 ;  /* 0x000000010a047824 */ /* 0x000fe200078e0a0b */
[----:B------:R-:W-:Y:S01]  /*2350*/  IADD3 R3, -R5, UR7, R0 ;  /* 0x0000000705037c10 */ /* 0x000fe2000fffe100 */
[----:B------:R-:W-:-:S04]  /*2360*/  IMAD.WIDE.U32 R8, R89, UR8, R6 ;  /* 0x0000000859087c25 */ /* 0x000fc8000f8e0006 */
[----:B------:R-:W-:Y:S02]  /*2370*/  IMAD.IADD R9, R9, 0x1, R13 ;  /* 0x0000000109097824 */ /* 0x000fe400078e020d */
[----:B------:R-:W-:Y:S01]  /*2380*/  IMAD.MOV.U32 R0, RZ, RZ, -0x1 ;  /* 0xffffffffff007424 */ /* 0x000fe200078e00ff */
[----:B------:R-:W-:Y:S06]  /*2390*/  @P0 BRA `(.L_x_34) ;  /* 0x0000004c00780947 */ /* 0x000fec0003800000 */
[----:B------:R-:W0:Y:S01]  /*23a0*/  LDC.64 R12, c[0x0][0x5c8] ;  /* 0x00017200ff0c7b82 */ /* 0x000e220000000a00 */
[----:B-----5:R-:W-:Y:S01]  /*23b0*/  FSETP.NEU.AND P1, PT, R90, RZ, PT ;  /* 0x000000ff5a00720b */ /* 0x020fe20003f2d000 */
[----:B------:R-:W-:Y:S01]  /*23c0*/  BSSY B0, `(.L_x_34) ;  /* 0x00004db000007945 */ /* 0x000fe20003800000 */
[----:B------:R-:W-:-:S04]  /*23d0*/  ISETP.GT.AND P6, PT, R4, RZ, PT ;  /* 0x000000ff0400720c */ /* 0x000fc80003fc4270 */
[----:B------:R-:W-:Y:S01]  /*23e0*/  ISETP.GT.AND P0, PT, R3, RZ, P6 ;  /* 0x000000ff0300720c */ /* 0x000fe20003704270 */
[-C--:B0-----:R-:W-:Y:S02]  /*23f0*/  IMAD R10, R97, R12.reuse, RZ ;  /* 0x0000000c610a7224 */ /* 0x081fe400078e02ff */
[----:B------:R-:W-:-:S04]  /*2400*/  IMAD.WIDE.U32 R104, R113, R12, R8 ;  /* 0x0000000c71687225 */ /* 0x000fc800078e0008 */
[----:B------:R-:W-:-:S04]  /*2410*/  IMAD R5, R113, R13, R10 ;  /* 0x0000000d71057224 */ /* 0x000fc800078e020a */
[----:B------:R-:W-:Y:S01]  /*2420*/  IMAD.IADD R95, R105, 0x1, R5 ;  /* 0x00000001695f7824 */ /* 0x000fe200078e0205 */
[----:B------:R-:W-:Y:S06]  /*2430*/  @!P1 BRA `(.L_x_35) ;  /* 0x0000003400749947 */ /* 0x000fec0003800000 */
[----:B------:R-:W0:Y:S01]  /*2440*/  LDC.64 R14, c[0x0][0x5b8] ;  /* 0x00016e00ff0e7b82 */ /* 0x000e220000000a00 */
[----:B------:R-:W-:-:S07]  /*2450*/  ULDC.64 UR4, c[0x0][0x5c0] ;  /* 0x0001700000047ab9 */ /* 0x000fce0000000a00 */
[----:B------:R-:W1:Y:S08]  /*2460*/  LDC.64 R98, c[0x0][0x5b0] ;  /* 0x00016c00ff627b82 */ /* 0x000e700000000a00 */
[----:B------:R-:W3:Y:S01]  /*2470*/  LDC.64 R10, c[0x0][0x5a8] ;  /* 0x00016a00ff0a7b82 */ /* 0x000ee20000000a00 */
[-C--:B0-----:R-:W-:Y:S02]  /*2480*/  IMAD R8, R21, R14.reuse, RZ ;  /* 0x0000000e15087224 */ /* 0x081fe400078e02ff */
[----:B------:R-:W-:-:S04]  /*2490*/  IMAD.WIDE.U32 R20, R89, R14, R6 ;  /* 0x0000000e59147225 */ /* 0x000fc800078e0006 */
[----:B--2---:R-:W-:Y:S02]  /*24a0*/  IMAD R91, R89, R15, R8 ;  /* 0x0000000f595b7224 */ /* 0x004fe400078e0208 */
[-C--:B-1----:R-:W-:Y:S02]  /*24b0*/  IMAD R8, R97, R98.reuse, RZ ;  /* 0x0000006261087224 */ /* 0x082fe400078e02ff */
[----:B------:R-:W-:Y:S02]  /*24c0*/  IMAD.IADD R93, R21, 0x1, R91 ;  /* 0x00000001155d7824 */ /* 0x000fe400078e025b */
[----:B------:R-:W-:Y:S02]  /*24d0*/  IMAD.MOV.U32 R92, RZ, RZ, R20 ;  /* 0x000000ffff5c7224 */ /* 0x000fe400078e0014 */
[C---:B------:R-:W-:Y:S02]  /*24e0*/  IMAD R109, R113.reuse, R99, R8 ;  /* 0x00000063716d7224 */ /* 0x040fe400078e0208 */
[----:B------:R-:W-:-:S04]  /*24f0*/  IMAD.WIDE.U32 R8, R113, R98, R92 ;  /* 0x0000006271087225 */ /* 0x000fc800078e005c */
[----:B------:R-:W-:Y:S01]  /*2500*/  IMAD.IADD R5, R9, 0x1, R109 ;  /* 0x0000000109057824 */ /* 0x000fe200078e026d */
[----:B---3--:R-:W-:-:S04]  /*2510*/  LEA R100, P1, R8, R10, 0x1 ;  /* 0x0000000a08647211 */ /* 0x008fc800078208ff */
[----:B------:R-:W-:-:S05]  /*2520*/  LEA.HI.X R101, R8, R11, R5, 0x1, P1 ;  /* 0x0000000b08657211 */ /* 0x000fca00008f0c05 */
[----:B------:R-:W2:Y:S01]  /*2530*/  @P0 LDG.E.LTC128B.U16 R5, desc[UR36][R100.64] ;  /* 0x0000002464050981 */ /* 0x000ea2000c1e1520 */
[----:B------:R-:W-:Y:S01]  /*2540*/  LEA R94, P1, R104, UR4, 0x1 ;  /* 0x00000004685e7c11 */ /* 0x000fe2000f8208ff */
[----:B------:R-:W-:Y:S01]  /*2550*/  IMAD.WIDE.U32 R8, R113, R98, R6 ;  /* 0x0000006271087225 */ /* 0x000fe200078e0006 */
[----:B------:R-:W-:Y:S01]  /*2560*/  ISETP.GT.AND P4, PT, R4, 0x1, PT ;  /* 0x000000010400780c */ /* 0x000fe20003f84270 */
[----:B------:R-:W-:Y:S01]  /*2570*/  BSSY B1, `(.L_x_36) ;  /* 0x0000012000017945 */ /* 0x000fe20003800000 */
[----:B------:R-:W-:Y:S01]  /*2580*/  LEA.HI.X R95, R104, UR5, R95, 0x1, P1 ;  /* 0x00000005685f7c11 */ /* 0x000fe200088f0c5f */
[----:B------:R-:W-:Y:S01]  /*2590*/  IMAD.IADD R9, R109, 0x1, R9 ;  /* 0x000000016d097824 */ /* 0x000fe200078e0209 */
[----:B------:R-:W-:Y:S02]  /*25a0*/  ISETP.GT.AND P1, PT, R3, RZ, P4 ;  /* 0x000000ff0300720c */ /* 0x000fe40002724270 */
[----:B------:R-:W-:Y:S01]  /*25b0*/  P2R R107, PR, RZ, 0x10 ;  /* 0x00000010ff6b7803 */ /* 0x000fe20000000000 */
[----:B------:R-:W-:-:S04]  /*25c0*/  IMAD.WIDE.U32 R102, R89, R14, R8 ;  /* 0x0000000e59667225 */ /* 0x000fc800078e0008 */
[----:B------:R-:W-:Y:S01]  /*25d0*/  IMAD.IADD R9, R91, 0x1, R103 ;  /* 0x000000015b097824 */ /* 0x000fe200078e0267 */
[----:B------:R-:W-:Y:S02]  /*25e0*/  LEA R8, P2, R102, R10, 0x1 ;  /* 0x0000000a66087211 */ /* 0x000fe400078408ff */
[----:B------:R-:W-:Y:S02]  /*25f0*/  SHF.L.U64.HI R103, R98, 0x3, R99 ;  /* 0x0000000362677819 */ /* 0x000fe40000010263 */
[----:B------:R-:W-:Y:S01]  /*2600*/  LEA.HI.X R9, R102, R11, R9, 0x1, P2 ;  /* 0x0000000b66097211 */ /* 0x000fe200010f0c09 */
[----:B------:R-:W-:Y:S02]  /*2610*/  IMAD.SHL.U32 R102, R98, 0x8, RZ ;  /* 0x0000000862667824 */ /* 0x000fe400078e00ff */
[----:B--2---:R-:W-:-:S04]  /*2620*/  IMAD.U32 R15, R5, 0x10000, RZ ;  /* 0x00010000050f7824 */ /* 0x004fc800078e00ff */
[----:B------:R-:W-:-:S04]  /*2630*/  FMUL R15, R15, R90 ;  /* 0x0000005a0f0f7220 */ /* 0x000fc80000400000 */
[----:B------:R-:W-:-:S05]  /*2640*/  FFMA R15, R56, R88, R15 ;  /* 0x00000058380f7223 */ /* 0x000fca000000000f */
[----:B------:R-:W-:-:S05]  /*2650*/  F2FP.BF16.F32.PACK_AB R15, RZ, R15 ;  /* 0x0000000fff0f723e */ /* 0x000fca00000010ff */
[----:B------:R0:W-:Y:S01]  /*2660*/  @P0 STG.E.U16 desc[UR36][R94.64], R15 ;  /* 0x0000000f5e000986 */ /* 0x0001e2000c101524 */
[----:B------:R-:W-:Y:S05]  /*2670*/  @!P1 BRA `(.L_x_37) ;  /* 0x0000000000049947 */ /* 0x000fea0003800000 */
[----:B------:R1:W5:Y:S02]  /*2680*/  LDG.E.LTC128B.U16 R5, desc[UR36][R8.64+0x2] ;  /* 0x0000022408057981 */ /* 0x000364000c1e1520 */
.L_x_37:
[----:B------:R-:W-:Y:S05]  /*2690*/  BSYNC B1 ;  /* 0x0000000000017941 */ /* 0x000fea0003800000 */
.L_x_36:
[----:B0----5:R-:W-:Y:S01]  /*26a0*/  IMAD.U32 R15, R5, 0x10000, RZ ;  /* 0x00010000050f7824 */ /* 0x021fe200078e00ff */
[----:B------:R-:W-:Y:S01]  /*26b0*/  ISETP.GT.AND P0, PT, R3, 0x8, P6 ;  /* 0x000000080300780c */ /* 0x000fe20003704270 */
[----:B------:R-:W-:-:S04]  /*26c0*/  IMAD.WIDE.U32 R104, R113, R98, R102 ;  /* 0x0000006271687225 */ /* 0x000fc800078e0066 */
[----:B------:R-:W-:Y:S01]  /*26d0*/  FMUL R56, R15, R90 ;  /* 0x0000005a0f387220 */ /* 0x000fe20000400000 */
[----:B------:R-:W-:Y:S01]  /*26e0*/  IMAD.IADD R109, R109, 0x1, R105 ;  /* 0x000000016d6d7824 */ /* 0x000fe200078e0269 */
[----:B------:R-:W-:Y:S02]  /*26f0*/  IADD3 R15, P2, R20, R104, RZ ;  /* 0x00000068140f7210 */ /* 0x000fe40007f5e0ff */
[----:B------:R-:W-:-:S03]  /*2700*/  FFMA R57, R57, R88, R56 ;  /* 0x0000005839397223 */ /* 0x000fc60000000038 */
[----:B------:R-:W-:Y:S01]  /*2710*/  IMAD.X R100, R109, 0x1, R93, P2 ;  /* 0x000000016d647824 */ /* 0x000fe200010e065d */
[C---:B------:R-:W-:Y:S02]  /*2720*/  LEA R56, P2, R15.reuse, R10, 0x1 ;  /* 0x0000000a0f387211 */ /* 0x040fe400078408ff */
[----:B------:R-:W-:Y:S02]  /*2730*/  F2FP.BF16.F32.PACK_AB R101, RZ, R57 ;  /* 0x00000039ff65723e */ /* 0x000fe400000010ff */
[----:B------:R-:W-:Y:S02]  /*2740*/  LEA.HI.X R57, R15, R11, R100, 0x1, P2 ;  /* 0x0000000b0f397211 */ /* 0x000fe400010f0c64 */
[----:B------:R-:W-:Y:S01]  /*2750*/  PRMT R15, R5, 0x7610, R15 ;  /* 0x00007610050f7816 */ /* 0x000fe2000000000f */
[----:B------:R0:W-:Y:S05]  /*2760*/  @P1 STG.E.U16 desc[UR36][R94.64+0x2], R101 ;  /* 0x000002655e001986 */ /* 0x0001ea000c101524 */
[----:B------:R2:W3:Y:S01]  /*2770*/  @P0 LDG.E.LTC128B.U16 R15, desc[UR36][R56.64] ;  /* 0x00000024380f0981 */ /* 0x0004e2000c1e1520 */
[----:B------:R-:W-:Y:S01]  /*2780*/  IADD3 R104, P1, R6, R104, RZ ;  /* 0x0000006806687210 */ /* 0x000fe20007f3e0ff */
[----:B------:R-:W-:Y:S01]  /*2790*/  BSSY B1, `(.L_x_38) ;  /* 0x0000012000017945 */ /* 0x000fe20003800000 */
[----:B------:R-:W-:-:S03]  /*27a0*/  SHF.L.U64.HI R111, R12, 0x4, R13 ;  /* 0x000000040c6f7819 */ /* 0x000fc6000001020d */
[----:B------:R-:W-:Y:S01]  /*27b0*/  IMAD.X R105, R7, 0x1, R109, P1 ;  /* 0x0000000107697824 */ /* 0x000fe200008e066d */
[----:B------:R-:W-:Y:S01]  /*27c0*/  ISETP.GT.AND P1, PT, R3, 0x8, P4 ;  /* 0x000000080300780c */ /* 0x000fe20002724270 */
[----:B------:R-:W-:Y:S02]  /*27d0*/  IMAD.SHL.U32 R109, R12, 0x10, RZ ;  /* 0x000000100c6d7824 */ /* 0x000fe400078e00ff */
[----:B------:R-:W-:-:S03]  /*27e0*/  IMAD.WIDE.U32 R104, R89, R14, R104 ;  /* 0x0000000e59687225 */ /* 0x000fc600078e0068 */
[----:B------:R-:W-:Y:S02]  /*27f0*/  IADD3 R100, P2, R109, R94, RZ ;  /* 0x0000005e6d647210 */ /* 0x000fe40007f5e0ff */
[----:B--2---:R-:W-:-:S03]  /*2800*/  LEA R56, P3, R104, R10, 0x1 ;  /* 0x0000000a68387211 */ /* 0x004fc600078608ff */
[----:B0-----:R-:W-:Y:S02]  /*2810*/  IMAD.X R101, R111, 0x1, R95, P2 ;  /* 0x000000016f657824 */ /* 0x001fe400010e065f */
[----:B---3--:R-:W-:-:S04]  /*2820*/  IMAD.U32 R5, R15, 0x10000, RZ ;  /* 0x000100000f057824 */ /* 0x008fc800078e00ff */
[----:B------:R-:W-:-:S04]  /*2830*/  FMUL R5, R5, R90 ;  /* 0x0000005a05057220 */ /* 0x000fc80000400000 */
[----:B------:R-:W-:Y:S01]  /*2840*/  FFMA R5, R58, R88, R5 ;  /* 0x000000583a057223 */ /* 0x000fe20000000005 */
[----:B------:R-:W-:-:S04]  /*2850*/  IMAD.IADD R58, R91, 0x1, R105 ;  /* 0x000000015b3a7824 */ /* 0x000fc800078e0269 */
[----:B------:R-:W-:Y:S02]  /*2860*/  F2FP.BF16.F32.PACK_AB R5, RZ, R5 ;  /* 0x00000005ff05723e */ /* 0x000fe400000010ff */
[----:B------:R-:W-:-:S03]  /*2870*/  LEA.HI.X R57, R104, R11, R58, 0x1, P3 ;  /* 0x0000000b68397211 */ /* 0x000fc600018f0c3a */
[----:B------:R0:W-:Y:S01]  /*2880*/  @P0 STG.E.U16 desc[UR36][R100.64], R5 ;  /* 0x0000000564000986 */ /* 0x0001e2000c101524 */
[----:B------:R-:W-:Y:S05]  /*2890*/  @!P1 BRA `(.L_x_39) ;  /* 0x0000000000049947 */ /* 0x000fea0003800000 */
[----:B------:R2:W5:Y:S02]  /*28a0*/  LDG.E.LTC128B.U16 R15, desc[UR36][R56.64+0x2] ;  /* 0x00000224380f7981 */ /* 0x000564000c1e1520 */
.L_x_39:
[----:B------:R-:W-:Y:S05]  /*28b0*/  BSYNC B1 ;  /* 0x0000000000017941 */ /* 0x000fea0003800000 */
.L_x_38:
[C---:B0----5:R-:W-:Y:S01]  /*28c0*/  IMAD.U32 R5, R15.reuse, 0x10000, RZ ;  /* 0x000100000f057824 */ /* 0x061fe200078e00ff */
[----:B------:R-:W-:Y:S01]  /*28d0*/  ISETP.GT.AND P4, PT, R4, 0x8, PT ;  /* 0x000000080400780c */ /* 0x000fe20003f84270 */
[----:B------:R-:W-:Y:S01]  /*28e0*/  BSSY B1, `(.L_x_40) ;  /* 0x000000d000017945 */ /* 0x000fe20003800000 */
[----:B------:R-:W-:Y:S01]  /*28f0*/  PRMT R104, R15, 0x7610, R104 ;  /* 0x000076100f687816 */ /* 0x000fe20000000068 */
[----:B------:R-:W-:Y:S01]  /*2900*/  FMUL R58, R5, R90 ;  /* 0x0000005a053a7220 */ /* 0x000fe20000400000 */
[----:B------:R-:W-:Y:S02]  /*2910*/  ISETP.GT.AND P0, PT, R3, RZ, P4 ;  /* 0x000000ff0300720c */ /* 0x000fe40002704270 */
[----:B------:R-:W-:Y:S01]  /*2920*/  P2R R108, PR, RZ, 0x10 ;  /* 0x00000010ff6c7803 */ /* 0x000fe20000000000 */
[----:B------:R-:W-:Y:S01]  /*2930*/  FFMA R58, R59, R88, R58 ;  /* 0x000000583b3a7223 */ /* 0x000fe2000000003a */
[----:B------:R-:W-:-:S04]  /*2940*/  IMAD.MOV.U32 R59, RZ, RZ, R101 ;  /* 0x000000ffff3b7224 */ /* 0x000fc800078e0065 */
[----:B------:R-:W-:-:S04]  /*2950*/  F2FP.BF16.F32.PACK_AB R58, RZ, R58 ;  /* 0x0000003aff3a723e */ /* 0x000fc800000010ff */
[----:B------:R-:W-:Y:S01]  /*2960*/  PRMT R5, R58, 0x7610, R5 ;  /* 0x000076103a057816 */ /* 0x000fe20000000005 */
[----:B------:R-:W-:-:S05]  /*2970*/  IMAD.MOV.U32 R58, RZ, RZ, R100 ;  /* 0x000000ffff3a7224 */ /* 0x000fca00078e0064 */
[----:B------:R0:W-:Y:S01]  /*2980*/  @P1 STG.E.U16 desc[UR36][R58.64+0x2], R5 ;  /* 0x000002053a001986 */ /* 0x0001e2000c101524 */
[----:B------:R-:W-:Y:S05]  /*2990*/  @!P0 BRA `(.L_x_41) ;  /* 0x0000000000048947 */ /* 0x000fea0003800000 */
[----:B------:R3:W5:Y:S02]  /*29a0*/  LDG.E.LTC128B.U16 R104, desc[UR36][R8.64+0x10] ;  /* 0x0000102408687981 */ /* 0x000764000c1e1520 */
.L_x_41:
[----:B------:R-:W-:Y:S05]  /*29b0*/  BSYNC B1 ;  /* 0x0000000000017941 */ /* 0x000fea0003800000 */
.L_x_40:
[----:B-----5:R-:W-:Y:S01]  /*29c0*/  IMAD.U32 R15, R104, 0x10000, RZ ;  /* 0x00010000680f7824 */ /* 0x020fe200078e00ff */
[----:B------:R-:W-:Y:S01]  /*29d0*/  ISETP.GT.AND P3, PT, R4, 0x9, PT ;  /* 0x000000090400780c */ /* 0x000fe20003f64270 */
[C---:B0-----:R-:W-:Y:S01]  /*29e0*/  IMAD.SHL.U32 R5, R12.reuse, 0x100, RZ ;  /* 0x000001000c057824 */ /* 0x041fe200078e00ff */
[----:B------:R-:W-:Y:S01]  /*29f0*/  BSSY B1, `(.L_x_42) ;  /* 0x000000c000017945 */ /* 0x000fe20003800000 */
[----:B------:R-:W-:Y:S01]  /*2a00*/  FMUL R105, R15, R90 ;  /* 0x0000005a0f697220 */ /* 0x000fe20000400000 */
[----:B------:R-:W-:Y:S02]  /*2a10*/  SHF.L.U64.HI R15, R12, 0x8, R13 ;  /* 0x000000080c0f7819 */ /* 0x000fe4000001020d */
[----:B------:R-:W-:Y:S01]  /*2a20*/  IADD3 R12, P1, P2, R5, R94, R109 ;  /* 0x0000005e050c7210 */ /* 0x000fe20007a3e06d */
[----:B------:R-:W-:Y:S01]  /*2a30*/  FFMA R105, R60, R88, R105 ;  /* 0x000000583c697223 */ /* 0x000fe20000000069 */
[----:B------:R-:W-:Y:S02]  /*2a40*/  P2R R109, PR, RZ, 0x8 ;  /* 0x00000008ff6d7803 */ /* 0x000fe40000000000 */
[----:B------:R-:W-:-:S02]  /*2a50*/  IADD3.X R13, R15, R95, R111, P1, P2 ;  /* 0x0000005f0f0d7210 */ /* 0x000fc40000fe446f */
[----:B------:R-:W-:Y:S02]  /*2a60*/  F2FP.BF16.F32.PACK_AB R105, RZ, R105 ;  /* 0x00000069ff69723e */ /* 0x000fe400000010ff */
[----:B------:R-:W-:-:S03]  /*2a70*/  ISETP.GT.AND P1, PT, R3, RZ, P3 ;  /* 0x000000ff0300720c */ /* 0x000fc60001f24270 */
[----:B------:R0:W-:Y:S10]  /*2a80*/  @P0 STG.E.U16 desc[UR36][R94.64+0x10], R105 ;  /* 0x000010695e000986 */ /* 0x0001f4000c101524 */
[----:B------:R-:W-:Y:S05]  /*2a90*/  @!P1 BRA `(.L_x_43) ;  /* 0x0000000000049947 */ /* 0x000fea0003800000 */
[----:B------:R4:W5:Y:S02]  /*2aa0*/  LDG.E.LTC128B.U16 R104, desc[UR36][R8.64+0x12] ;  /* 0x0000122408687981 */ /* 0x000964000c1e1520 */
.L_x_43:
[----:B------:R-:W-:Y:S05]  /*2ab0*/  BSYNC B1 ;  /* 0x0000000000017941 */ /* 0x000fea0003800000 */
.L_x_42:
[----:B0----5:R-:W-:Y:S01]  /*2ac0*/  IMAD.U32 R105, R104, 0x10000, RZ ;  /* 0x0001000068697824 */ /* 0x021fe200078e00ff */
[----:B------:R-:W-:Y:S01]  /*2ad0*/  ISETP.GT.AND P0, PT, R3, 0x8, P4 ;  /* 0x000000080300780c */ /* 0x000fe20002704270 */
[----:B------:R-:W-:Y:S02]  /*2ae0*/  BSSY B1, `(.L_x_44) ;  /* 0x000000a000017945 */ /* 0x000fe40003800000 */
[----:B------:R-:W-:-:S04]  /*2af0*/  FMUL R60, R105, R90 ;  /* 0x0000005a693c7220 */ /* 0x000fc80000400000 */
[----:B------:R-:W-:Y:S01]  /*2b00*/  FFMA R60, R61, R88, R60 ;  /* 0x000000583d3c7223 */ /* 0x000fe2000000003c */
[----:B------:R-:W-:-:S04]  /*2b10*/  @P1 IMAD.MOV.U32 R61, RZ, RZ, R95 ;  /* 0x000000ffff3d1224 */ /* 0x000fc800078e005f */
[----:B------:R-:W-:-:S04]  /*2b20*/  F2FP.BF16.F32.PACK_AB R60, RZ, R60 ;  /* 0x0000003cff3c723e */ /* 0x000fc800000010ff */
[----:B------:R-:W-:Y:S01]  /*2b30*/  PRMT R105, R60, 0x7610, R105 ;  /* 0x000076103c697816 */ /* 0x000fe20000000069 */
[----:B------:R-:W-:-:S05]  /*2b40*/  @P1 IMAD.MOV.U32 R60, RZ, RZ, R94 ;  /* 0x000000ffff3c1224 */ /* 0x000fca00078e005e */
[----:B------:R0:W-:Y:S01]  /*2b50*/  @P1 STG.E.U16 desc[UR36][R60.64+0x12], R105 ;  /* 0x000012693c001986 */ /* 0x0001e2000c101524 */
[----:B------:R-:W-:Y:S05]  /*2b60*/  @!P0 BRA `(.L_x_45) ;  /* 0x0000000000048947 */ /* 0x000fea0003800000 */
[----:B------:R0:W5:Y:S02]  /*2b70*/  LDG.E.LTC128B.U16 R104, desc[UR36][R56.64+0x10] ;  /* 0x0000102438687981 */ /* 0x000164000c1e1520 */
.L_x_45:
[----:B------:R-:W-:Y:S05]  /*2b80*/  BSYNC B1 ;  /* 0x0000000000017941 */ /* 0x000fea0003800000 */
.L_x_44:
[----:B0----5:R-:W-:Y:S01]  /*2b90*/  IMAD.U32 R61, R104, 0x10000, RZ ;  /* 0x00010000683d7824 */ /* 0x021fe200078e00ff */
[----:B------:R-:W-:Y:S01]  /*2ba0*/  ISETP.GT.AND P1, PT, R3, 0x8, P3 ;  /* 0x000000080300780c */ /* 0x000fe20001f24270 */
[----:B------:R-:W-:Y:S02]  /*2bb0*/  BSSY B1, `(.L_x_46) ;  /* 0x0000007000017945 */ /* 0x000fe40003800000 */
[----:B------:R-:W-:-:S04]  /*2bc0*/  FMUL R61, R61, R90 ;  /* 0x0000005a3d3d7220 */ /* 0x000fc80000400000 */
[----:B------:R-:W-:-:S05]  /*2bd0*/  FFMA R61, R62, R88, R61 ;  /* 0x000000583e3d7223 */ /* 0x000fca000000003d */
[----:B------:R-:W-:-:S05]  /*2be0*/  F2FP.BF16.F32.PACK_AB R61, RZ, R61 ;  /* 0x0000003dff3d723e */ /* 0x000fca00000010ff */
[----:B------:R0:W-:Y:S01]  /*2bf0*/  @P0 STG.E.U16 desc[UR36][R58.64+0x10], R61 ;  /* 0x0000103d3a000986 */ /* 0x0001e2000c101524 */
[----:B------:R-:W-:Y:S05]  /*2c00*/  @!P1 BRA `(.L_x_47) ;  /* 0x0000000000049947 */ /* 0x000fea0003800000 */
[----:B------:R0:W5:Y:S02]  /*2c10*/  LDG.E.LTC128B.U16 R104, desc[UR36][R56.64+0x12] ;  /* 0x0000122438687981 */ /* 0x000164000c1e1520 */
.L_x_47:
[----:B------:R-:W-:Y:S05]  /*2c20*/  BSYNC B1 ;  /* 0x0000000000017941 */ /* 0x000fea0003800000 */
.L_x_46:
[----:B0----5:R-:W-:Y:S01]  /*2c30*/  IMAD.U32 R61, R104, 0x10000, RZ ;  /* 0x00010000683d7824 */ /* 0x021fe200078e00ff */
[----:B------:R-:W-:Y:S01]  /*2c40*/  IADD3 R113, P0, R113, 0x80, RZ ;  /* 0x0000008071717810 */ /* 0x000fe20007f1e0ff */
[----:B------:R-:W-:Y:S01]  /*2c50*/  BSSY B1, `(.L_x_48) ;  /* 0x000000b000017945 */ /* 0x000fe20003800000 */
[----:B------:R-:W-:Y:S01]  /*2c60*/  ISETP.GT.AND P2, PT, R4, 0x10, PT ;  /* 0x000000100400780c */ /* 0x000fe20003f44270 */
[----:B------:R-:W-:Y:S02]  /*2c70*/  FMUL R60, R61, R90 ;  /* 0x0000005a3d3c7220 */ /* 0x000fe40000400000 */
[----:B------:R-:W-:Y:S01]  /*2c80*/  IMAD.X R97, RZ, RZ, R97, P0 ;  /* 0x000000ffff617224 */ /* 0x000fe200000e0661 */
[----:B------:R-:W-:Y:S01]  /*2c90*/  ISETP.GT.AND P0, PT, R3, RZ, P2 ;  /* 0x000000ff0300720c */ /* 0x000fe20001704270 */
[----:B------:R-:W-:Y:S01]  /*2ca0*/  FFMA R60, R63, R88, R60 ;  /* 0x000000583f3c7223 */ /* 0x000fe2000000003c */
[----:B------:R-:W-:-:S04]  /*2cb0*/  P2R R105, PR, RZ, 0x4 ;  /* 0x00000004ff697803 */ /* 0x000fc80000000000 */
[----:B------:R-:W-:-:S05]  /*2cc0*/  F2FP.BF16.F32.PACK_AB R60, RZ, R60 ;  /* 0x0000003cff3c723e */ /* 0x000fca00000010ff */
[----:B------:R0:W-:Y:S02]  /*2cd0*/  @P1 STG.E.U16 desc[UR36][R58.64+0x12], R60 ;  /* 0x0000123c3a001986 */ /* 0x0001e4000c101524 */
[----:B------:R-:W-:Y:S05]  /*2ce0*/  @!P0 BRA `(.L_x_49) ;  /* 0x0000000000048947 */ /* 0x000fea0003800000 */
[----:B------:R0:W5:Y:S02]  /*2cf0*/  LDG.E.LTC128B.U16 R104, desc[UR36][R8.64+0x20] ;  /* 0x0000202408687981 */ /* 0x000164000c1e1520 */
.L_x_49:
[----:B------:R-:W-:Y:S05]  /*2d00*/  BSYNC B1 ;  /* 0x0000000000017941 */ /* 0x000fea0003800000 */
.L_x_48:
[----:B-----5:R-:W-:Y:S01]  /*2d10*/  IMAD.U32 R21, R104, 0x10000, RZ ;  /* 0x0001000068157824 */ /* 0x020fe200078e00ff */
[----:B------:R-:W-:Y:S01]  /*2d20*/  ISETP.GT.AND P1, PT, R4, 0x11, PT ;  /* 0x000000110400780c */ /* 0x000fe20003f24270 */
[----:B0-----:R-:W-:Y:S01]  /*2d30*/  IMAD R60, R97, R98, RZ ;  /* 0x00000062613c7224 */ /* 0x001fe200078e02ff */
[----:B------:R-:W-:Y:S01]  /*2d40*/  BSSY B1, `(.L_x_50) ;  /* 0x0000021000017945 */ /* 0x000fe20003800000 */
[----:B------:R-:W-:Y:S01]  /*2d50*/  FMUL R21, R21, R90 ;  /* 0x0000005a15157220 */ /* 0x000fe20000400000 */
[----:B------:R-:W-:-:S04]  /*2d60*/  IMAD.WIDE.U32 R62, R113, R98, R6 ;  /* 0x00000062713e7225 */ /* 0x000fc800078e0006 */
[----:B------:R-:W-:Y:S01]  /*2d70*/  FFMA R21, R64, R88, R21 ;  /* 0x0000005840157223 */ /* 0x000fe20000000015 */
[C---:B------:R-:W-:Y:S02]  /*2d80*/  IMAD R111, R113.reuse, R99, R60 ;  /* 0x00000063716f7224 */ /* 0x040fe400078e023c */
[----:B------:R-:W-:Y:S02]  /*2d90*/  IMAD.WIDE.U32 R60, R113, R98, R92 ;  /* 0x00000062713c7225 */ /* 0x000fe400078e005c */
[----:B------:R-:W-:Y:S02]  /*2da0*/  F2FP.BF16.F32.PACK_AB R21, RZ, R21 ;  /* 0x00000015ff15723e */ /* 0x000fe400000010ff */
[----:B------:R-:W-:Y:S02]  /*2db0*/  IMAD.IADD R63, R111, 0x1, R63 ;  /* 0x000000016f3f7824 */ /* 0x000fe400078e023f */
[----:B------:R-:W-:Y:S01]  /*2dc0*/  PRMT R97, R21, 0x7610, R97 ;  /* 0x0000761015617816 */ /* 0x000fe20000000061 */
[----:B------:R-:W-:-:S02]  /*2dd0*/  IMAD.IADD R21, R61, 0x1, R111 ;  /* 0x000000013d157824 */ /* 0x000fc400078e026f */
[----:B------:R-:W-:Y:S02]  /*2de0*/  IMAD.WIDE.U32 R98, R113, R98, R102 ;  /* 0x0000006271627225 */ /* 0x000fe400078e0066 */
[----:B------:R0:W-:Y:S02]  /*2df0*/  @P0 STG.E.U16 desc[UR36][R94.64+0x20], R97 ;  /* 0x000020615e000986 */ /* 0x0001e4000c101524 */
[----:B------:R-:W-:Y:S02]  /*2e00*/  IMAD.IADD R111, R111, 0x1, R99 ;  /* 0x000000016f6f7824 */ /* 0x000fe400078e0263 */
[----:B0-----:R-:W-:Y:S01]  /*2e10*/  IMAD.WIDE.U32 R96, R89, R14, R62 ;  /* 0x0000000e59607225 */ /* 0x001fe200078e003e */
[----:B------:R-:W-:-:S04]  /*2e20*/  LEA R62, P0, R60, R10, 0x1 ;  /* 0x0000000a3c3e7211 */ /* 0x000fc800078008ff */
[----:B------:R-:W-:Y:S01]  /*2e30*/  LEA.HI.X R63, R60, R11, R21, 0x1, P0 ;  /* 0x0000000b3c3f7211 */ /* 0x000fe200000f0c15 */
[----:B------:R-:W-:Y:S01]  /*2e40*/  IMAD.IADD R21, R91, 0x1, R97 ;  /* 0x000000015b157824 */ /* 0x000fe200078e0261 */
[----:B------:R-:W-:-:S04]  /*2e50*/  LEA R60, P0, R96, R10, 0x1 ;  /* 0x0000000a603c7211 */ /* 0x000fc800078008ff */
[----:B------:R-:W-:Y:S02]  /*2e60*/  LEA.HI.X R61, R96, R11, R21, 0x1, P0 ;  /* 0x0000000b603d7211 */ /* 0x000fe400000f0c15 */
[----:B------:R-:W-:-:S05]  /*2e70*/  IADD3 R64, P0, R20, R98, RZ ;  /* 0x0000006214407210 */ /* 0x000fca0007f1e0ff */
[----:B------:R-:W-:Y:S01]  /*2e80*/  IMAD.X R92, R111, 0x1, R93, P0 ;  /* 0x000000016f5c7824 */ /* 0x000fe200000e065d */
[----:B------:R-:W-:-:S05]  /*2e90*/  IADD3 R20, P0, R6, R98, RZ ;  /* 0x0000006206147210 */ /* 0x000fca0007f1e0ff */
[----:B------:R-:W-:Y:S01]  /*2ea0*/  IMAD.X R21, R7, 0x1, R111, P0 ;  /* 0x0000000107157824 */ /* 0x000fe200000e066f */
[----:B------:R-:W-:Y:S01]  /*2eb0*/  LEA R6, P0, R64, R10, 0x1 ;  /* 0x0000000a40067211 */ /* 0x000fe200078008ff */
[----:B------:R-:W-:-:S03]  /*2ec0*/  IMAD.WIDE.U32 R20, R89, R14, R20 ;  /* 0x0000000e59147225 */ /* 0x000fc600078e0014 */
[----:B------:R-:W-:Y:S02]  /*2ed0*/  LEA.HI.X R7, R64, R11, R92, 0x1, P0 ;  /* 0x0000000b40077211 */ /* 0x000fe400000f0c5c */
[----:B------:R-:W-:Y:S01]  /*2ee0*/  P2R R89, PR, RZ, 0x2 ;  /* 0x00000002ff597803 */ /* 0x000fe20000000000 */
[----:B------:R-:W-:Y:S01]  /*2ef0*/  IMAD.IADD R91, R91, 0x1, R21 ;  /* 0x000000015b5b7824 */ /* 0x000fe200078e0215 */
[----:B------:R-:W-:-:S04]  /*2f00*/  LEA R10, P0, R20, R10, 0x1 ;  /* 0x0000000a140a7211 */ /* 0x000fc800078008ff */
[----:B------:R-:W-:Y:S02]  /*2f10*/  LEA.HI.X R11, R20, R11, R91, 0x1, P0 ;  /* 0x0000000b140b7211 */ /* 0x000fe400000f0c5b */
[----:B------:R-:W-:-:S13]  /*2f20*/  ISETP.GT.AND P0, PT, R3, RZ, P1 ;  /* 0x000000ff0300720c */ /* 0x000fda0000f04270 */
[----:B------:R-:W-:Y:S05]  /*2f30*/  @!P0 BRA `(.L_x_51) ;  /* 0x0000000000048947 */ /* 0x000fea0003800000 */
[----:B------:R0:W5:Y:S02]  /*2f40*/  LDG.E.LTC128B.U16 R104, desc[UR36][R8.64+0x22] ;  /* 0x0000222408687981 */ /* 0x000164000c1e1520 */
.L_x_51:
[----:B------:R-:W-:Y:S05]  /*2f50*/  BSYNC B1 ;  /* 0x0000000000017941 */ /* 0x000fea0003800000 */
.L_x_50:
[----:B-----5:R-:W-:Y:S01]  /*2f60*/  IMAD.U32 R21, R104, 0x10000, RZ ;  /* 0x0001000068157824 */ /* 0x020fe200078e00ff */
[----:B------:R-:W-:Y:S01]  /*2f70*/  BSSY B1, `(.L_x_52) ;  /* 0x000000a000017945 */ /* 0x000fe20003800000 */
[----:B------:R-:W-:Y:S02]  /*2f80*/  @P0 IMAD.MOV.U32 R20, RZ, RZ, R94 ;  /* 0x000000ffff140224 */ /* 0x000fe400078e005e */
[----:B------:R-:W-:Y:S01]  /*2f90*/  FMUL R14, R21, R90 ;  /* 0x0000005a150e7220 */ /* 0x000fe20000400000 */
[----:B------:R-:W-:-:S03]  /*2fa0*/  @P0 IMAD.MOV.U32 R21, RZ, RZ, R95 ;  /* 0x000000ffff150224 */ /* 0x000fc600078e005f */
[----:B------:R-:W-:-:S05]  /*2fb0*/  FFMA R14, R65, R88, R14 ;  /* 0x00000058410e7223 */ /* 0x000fca000000000e */
[----:B------:R-:W-:-:S05]  /*2fc0*/  F2FP.BF16.F32.PACK_AB R14, RZ, R14 ;  /* 0x0000000eff0e723e */ /* 0x000fca00000010ff */
[----:B------:R0:W-:Y:S01]  /*2fd0*/  @P0 STG.E.U16 desc[UR36][R20.64+0x22], R14 ;  /* 0x0000220e14000986 */ /* 0x0001e2000c101524 */
[----:B------:R-:W-:-:S13]  /*2fe0*/  ISETP.GT.AND P0, PT, R3, 0x8, P2 ;  /* 0x000000080300780c */ /* 0x000fda0001704270 */
[----:B0-----:R-:W-:Y:S05]  /*2ff0*/  @!P0 BRA `(.L_x_53) ;  /* 0x0000000000048947 */ /* 0x001fea0003800000 */
[----:B------:R0:W5:Y:S02]  /*3000*/  LDG.E.LTC128B.U16 R104, desc[UR36][R56.64+0x20] ;  /* 0x0000202438687981 */ /* 0x000164000c1e1520 */
.L_x_53:
[----:B------:R-:W-:Y:S05]  /*3010*/  BSYNC B1 ;  /* 0x0000000000017941 */ /* 0x000fea0003800000 */
.L_x_52:
[----:B-----5:R-:W-:Y:S01]  /*3020*/  IMAD.U32 R21, R104, 0x10000, RZ ;  /* 0x0001000068157824 */ /* 0x020fe200078e00ff */
[----:B------:R-:W-:Y:S03]  /*3030*/  BSSY B1, `(.L_x_54) ;  /* 0x0000008000017945 */ /* 0x000fe60003800000 */
[----:B------:R-:W-:-:S04]  /*3040*/  FMUL R21, R21, R90 ;  /* 0x0000005a15157220 */ /* 0x000fc80000400000 */
[----:B------:R-:W-:-:S05]  /*3050*/  FFMA R21, R66, R88, R21 ;  /* 0x0000005842157223 */ /* 0x000fca0000000015 */
[----:B------:R-:W-:-:S05]  /*3060*/  F2FP.BF16.F32.PACK_AB R21, RZ, R21 ;  /* 0x00000015ff15723e */ /* 0x000fca00000010ff */
[----:B------:R0:W-:Y:S01]  /*3070*/  @P0 STG.E.U16 desc[UR36][R58.64+0x20], R21 ;  /* 0x000020153a000986 */ /* 0x0001e2000c101524 */
[----:B------:R-:W-:-:S13]  /*3080*/  ISETP.GT.AND P0, PT, R3, 0x8, P1 ;  /* 0x000000080300780c */ /* 0x000fda0000f04270 */
[----:B0-----:R-:W-:Y:S05]  /*3090*/  @!P0 BRA `(.L_x_55) ;  /* 0x0000000000048947 */ /* 0x001fea0003800000 */
[----:B------:R0:W5:Y:S02]  /*30a0*/  LDG.E.LTC128B.U16 R104, desc[UR36][R56.64+0x22] ;  /* 0x0000222438687981 */ /* 0x000164000c1e1520 */
.L_x_55:
[----:B------:R-:W-:Y:S05]  /*30b0*/  BSYNC B1 ;  /* 0x0000000000017941 */ /* 0x000fea0003800000 */
.L_x_54:
[----:B-----5:R-:W-:Y:S01]  /*30c0*/  IMAD.U32 R21, R104, 0x10000, RZ ;  /* 0x0001000068157824 */ /* 0x020fe200078e00ff */
[----:B------:R-:W-:Y:S01]  /*30d0*/  ISETP.GT.AND P2, PT, R4, 0x18, PT ;  /* 0x000000180400780c */ /* 0x000fe20003f44270 */
[----:B------:R-:W-:Y:S02]  /*30e0*/  BSSY B1, `(.L_x_56) ;  /* 0x0000009000017945 */ /* 0x000fe40003800000 */
[----:B------:R-:W-:Y:S01]  /*30f0*/  FMUL R14, R21, R90 ;  /* 0x0000005a150e7220 */ /* 0x000fe20000400000 */
[----:B------:R-:W-:-:S03]  /*3100*/  P2R R91, PR, RZ, 0x4 ;  /* 0x00000004ff5b7803 */ /* 0x000fc60000000000 */
[----:B------:R-:W-:-:S05]  /*3110*/  FFMA R14, R67, R88, R14 ;  /* 0x00000058430e7223 */ /* 0x000fca000000000e */
[----:B------:R-:W-:-:S05]  /*3120*/  F2FP.BF16.F32.PACK_AB R14, RZ, R14 ;  /* 0x0000000eff0e723e */ /* 0x000fca00000010ff */
[----:B------:R0:W-:Y:S01]  /*3130*/  @P0 STG.E.U16 desc[UR36][R58.64+0x22], R14 ;  /* 0x0000220e3a000986 */ /* 0x0001e2000c101524 */
[----:B------:R-:W-:-:S13]  /*3140*/  ISETP.GT.AND P0, PT, R3, RZ, P2 ;  /* 0x000000ff0300720c */ /* 0x000fda0001704270 */
[----:B0-----:R-:W-:Y:S05]  /*3150*/  @!P0 BRA `(.L_x_57) ;  /* 0x0000000000048947 */ /* 0x001fea0003800000 */
[----:B------:R0:W5:Y:S02]  /*3160*/  LDG.E.LTC128B.U16 R104, desc[UR36][R8.64+0x30] ;  /* 0x0000302408687981 */ /* 0x000164000c1e1520 */
.L_x_57:
[----:B------:R-:W-:Y:S05]  /*3170*/  BSYNC B1 ;  /* 0x0000000000017941 */ /* 0x000fea0003800000 */
.L_x_56:
[----:B-----5:R-:W-:Y:S01]  /*3180*/  IMAD.U32 R21, R104, 0x10000, RZ ;  /* 0x0001000068157824 */ /* 0x020fe200078e00ff */
[----:B------:R-:W-:Y:S01]  /*3190*/  ISETP.GT.AND P1, PT, R4, 0x19, PT ;  /* 0x000000190400780c */ /* 0x000fe20003f24270 */
[----:B------:R-:W-:Y:S01]  /*31a0*/  @P0 IMAD.MOV.U32 R20, RZ, RZ, R94 ;  /* 0x000000ffff140224 */ /* 0x000fe200078e005e */
[----:B------:R-:W-:Y:S01]  /*31b0*/  BSSY B1, `(.L_x_58) ;  /* 0x000000b000017945 */ /* 0x000fe20003800000 */
[----:B------:R-:W-:-:S04]  /*31c0*/  FMUL R21, R21, R90 ;  /* 0x0000005a15157220 */ /* 0x000fc80000400000 */
[----:B------:R-:W-:Y:S01]  /*31d0*/  FFMA R21, R68, R88, R21 ;  /* 0x0000005844157223 */ /* 0x000fe20000000015 */
[----:B------:R-:W-:-:S04]  /*31e0*/  P2R R68, PR, RZ, 0x2 ;  /* 0x00000002ff447803 */ /* 0x000fc80000000000 */
[----:B------:R-:W-:-:S04]  /*31f0*/  F2FP.BF16.F32.PACK_AB R21, RZ, R21 ;  /* 0x00000015ff15723e */ /* 0x000fc800000010ff */
[----:B------:R-:W-:Y:S01]  /*3200*/  PRMT R14, R21, 0x7610, R14 ;  /* 0x00007610150e7816 */ /* 0x000fe2000000000e */
[----:B------:R-:W-:-:S05]  /*3210*/  @P0 IMAD.MOV.U32 R21, RZ, RZ, R95 ;  /* 0x000000ffff150224 */ /* 0x000fca00078e005f */
[----:B------:R0:W-:Y:S01]  /*3220*/  @P0 STG.E.U16 desc[UR36][R20.64+0x30], R14 ;  /* 0x0000300e14000986 */ /* 0x0001e2000c101524 */
[----:B------:R-:W-:-:S13]  /*3230*/  ISETP.GT.AND P0, PT, R3, RZ, P1 ;  /* 0x000000ff0300720c */ /* 0x000fda0000f04270 */
[----:B0-----:R-:W-:Y:S05]  /*3240*/  @!P0 BRA `(.L_x_59) ;  /* 0x0000000000048947 */ /* 0x001fea0003800000 */
[----:B------:R0:W5:Y:S02]  /*3250*/  LDG.E.LTC128B.U16 R104, desc[UR36][R8.64+0x32] ;  /* 0x0000322408687981 */ /* 0x000164000c1e1520 */
.L_x_59:
[----:B------:R-:W-:Y:S05]  /*3260*/  BSYNC B1 ;  /* 0x0000000000017941 */ /* 0x000fea0003800000 */
.L_x_58:
        /* <DEDUP_REMOVED lines=11> */
.L_x_61:
[----:B------:R-:W-:Y:S05]  /*3320*/  BSYNC B1 ;  /* 0x0000000000017941 */ /* 0x000fea0003800000 */
.L_x_60:
        /* <DEDUP_REMOVED lines=9> */
.L_x_63:
[----:B------:R-:W-:Y:S05]  /*33c0*/  BSYNC B1 ;  /* 0x0000000000017941 */ /* 0x000fea0003800000 */
.L_x_62:
        /* <DEDUP_REMOVED lines=11> */
.L_x_65:
[----:B------:R-:W-:Y:S05]  /*3480*/  BSYNC B1 ;  /* 0x0000000000017941 */ /* 0x000fea0003800000 */
.L_x_64:
[----:B-----5:R-:W-:Y:S01]  /*3490*/  IMAD.U32 R21, R104, 0x10000, RZ ;  /* 0x0001000068157824 */ /* 0x020fe200078e00ff */
[----:B------:R-:W-:Y:S01]  /*34a0*/  ISETP.GT.AND P1, PT, R4, 0x21, PT ;  /* 0x000000210400780c */ /* 0x000fe20003f24270 */
[----:B------:R-:W-:Y:S01]  /*34b0*/  @P0 IMAD.MOV.U32 R20, RZ, RZ, R94 ;  /* 0x000000ffff140224 */ /* 0x000fe200078e005e */
[----:B------:R-:W-:Y:S01]  /*34c0*/  BSSY B1, `(.L_x_66) ;  /* 0x000000b000017945 */ /* 0x000fe20003800000 */
[----:B------:R-:W-:Y:S01]  /*34d0*/  FMUL R21, R21, R90 ;  /* 0x0000005a15157220 */ /* 0x000fe20000400000 */
[----:B------:R-:W-:-:S03]  /*34e0*/  P2R R70, PR, RZ, 0x2 ;  /* 0x00000002ff467803 */ /* 0x000fc60000000000 */
[----:B------:R-:W-:-:S05]  /*34f0*/  FFMA R21, R72, R88, R21 ;  /* 0x0000005848157223 */ /* 0x000fca0000000015 */
[----:B------:R-:W-:-:S04]  /*3500*/  F2FP.BF16.F32.PACK_AB R21, RZ, R21 ;  /* 0x00000015ff15723e */ /* 0x000fc800000010ff */
[----:B------:R-:W-:Y:S01]  /*3510*/  PRMT R14, R21, 0x7610, R14 ;  /* 0x00007610150e7816 */ /* 0x000fe2000000000e */
[----:B------:R-:W-:-:S05]  /*3520*/  @P0 IMAD.MOV.U32 R21, RZ, RZ, R95 ;  /* 0x000000ffff150224 */ /* 0x000fca00078e005f */
[----:B------:R0:W-:Y:S01]  /*3530*/  @P0 STG.E.U16 desc[UR36][R20.64+0x40], R14 ;  /* 0x0000400e14000986 */ /* 0x0001e2000c101524 */
[----:B------:R-:W-:-:S13]  /*3540*/  ISETP.GT.AND P0, PT, R3, RZ, P1 ;  /* 0x000000ff0300720c */ /* 0x000fda0000f04270 */
[----:B0-----:R-:W-:Y:S05]  /*3550*/  @!P0 BRA `(.L_x_67) ;  /* 0x0000000000048947 */ /* 0x001fea0003800000 */
[----:B------:R0:W5:Y:S02]  /*3560*/  LDG.E.LTC128B.U16 R104, desc[UR36][R8.64+0x42] ;  /* 0x0000422408687981 */ /* 0x000164000c1e1520 */
.L_x_67:
[----:B------:R-:W-:Y:S05]  /*3570*/  BSYNC B1 ;  /* 0x0000000000017941 */ /* 0x000fea0003800000 */
.L_x_66:
        /* <DEDUP_REMOVED lines=11> */
.L_x_69:
[----:B------:R-:W-:Y:S05]  /*3630*/  BSYNC B1 ;  /* 0x0000000000017941 */ /* 0x000fea0003800000 */
.L_x_68:
        /* <DEDUP_REMOVED lines=9> */
.L_x_71:
[----:B------:R-:W-:Y:S05]  /*36d0*/  BSYNC B1 ;  /* 0x0000000000017941 */ /* 0x000fea0003800000 */
.L_x_70:
        /* <DEDUP_REMOVED lines=11> */
.L_x_73:
[----:B------:R-:W-:Y:S05]  /*3790*/  BSYNC B1 ;  /* 0x0000000000017941 */ /* 0x000fea0003800000 */
.L_x_72:
[----:B-----5:R-:W-:Y:S01]  /*37a0*/  IMAD.U32 R21, R104, 0x10000, RZ ;  /* 0x0001000068157824 */ /* 0x020fe200078e00ff */
[----:B------:R-:W-:Y:S01]  /*37b0*/  ISETP.GT.AND P5, PT, R4, 0x29, PT ;  /* 0x000000290400780c */ /* 0x000fe20003fa4270 */
[----:B------:R-:W-:Y:S01]  /*37c0*/  @P0 IMAD.MOV.U32 R20, RZ, RZ, R94 ;  /* 0x000000ffff140224 */ /* 0x000fe200078e005e */
[----:B------:R-:W-:Y:S01]  /*37d0*/  BSSY B1, `(.L_x_74) ;  /* 0x000000b000017945 */ /* 0x000fe20003800000 */
[----:B------:R-:W-:-:S04]  /*37e0*/  FMUL R21, R21, R90 ;  /* 0x0000005a15157220 */ /* 0x000fc80000400000 */
[----:B------:R-:W-:-:S05]  /*37f0*/  FFMA R21, R76, R88, R21 ;  /* 0x000000584c157223 */ /* 0x000fca0000000015 */
[----:B------:R-:W-:-:S04]  /*3800*/  F2FP.BF16.F32.PACK_AB R21, RZ, R21 ;  /* 0x00000015ff15723e */ /* 0x000fc800000010ff */
[----:B------:R-:W-:Y:S01]  /*3810*/  PRMT R14, R21, 0x7610, R14 ;  /* 0x00007610150e7816 */ /* 0x000fe2000000000e */
[----:B------:R-:W-:-:S05]  /*3820*/  @P0 IMAD.MOV.U32 R21, RZ, RZ, R95 ;  /* 0x000000ffff150224 */ /* 0x000fca00078e005f */
[----:B------:R1:W-:Y:S01]  /*3830*/  @P0 STG.E.U16 desc[UR36][R20.64+0x50], R14 ;  /* 0x0000500e14000986 */ /* 0x0003e2000c101524 */
[----:B------:R-:W-:Y:S02]  /*3840*/  ISETP.GT.AND P0, PT, R3, RZ, P5 ;  /* 0x000000ff0300720c */ /* 0x000fe40002f04270 */
[----:B-1----:R-:W-:-:S11]  /*3850*/  P2R R14, PR, RZ, 0x20 ;  /* 0x00000020ff0e7803 */ /* 0x002fd60000000000 */
[----:B------:R-:W-:Y:S05]  /*3860*/  @!P0 BRA `(.L_x_75) ;  /* 0x0000000000048947 */ /* 0x000fea0003800000 */
[----:B------:R1:W5:Y:S02]  /*3870*/  LDG.E.LTC128B.U16 R104, desc[UR36][R8.64+0x52] ;  /* 0x0000522408687981 */ /* 0x000364000c1e1520 */
.L_x_75:
[----:B------:R-:W-:Y:S05]  /*3880*/  BSYNC B1 ;  /* 0x0000000000017941 */ /* 0x000fea0003800000 */
.L_x_74:
        /* <DEDUP_REMOVED lines=11> */
.L_x_77:
[----:B------:R-:W-:Y:S05]  /*3940*/  BSYNC B1 ;  /* 0x0000000000017941 */ /* 0x000fea0003800000 */
.L_x_76:
        /* <DEDUP_REMOVED lines=9> */
.L_x_79:
[----:B------:R-:W-:Y:S05]  /*39e0*/  BSYNC B1 ;  /* 0x0000000000017941 */ /* 0x000fea0003800000 */
.L_x_78:
[----:B-----5:R-:W-:Y:S01]  /*39f0*/  IMAD.U32 R21, R104, 0x10000, RZ ;  /* 0x0001000068157824 */ /* 0x020fe200078e00ff */
[----:B------:R-:W-:Y:S01]  /*3a00*/  ISETP.GT.AND P3, PT, R4, 0x30, PT ;  /* 0x000000300400780c */ /* 0x000fe20003f64270 */
[----:B------:R-:W-:Y:S02]  /*3a10*/  BSSY B1, `(.L_x_80) ;  /* 0x0000008000017945 */ /* 0x000fe40003800000 */
[----:B------:R-:W-:-:S04]  /*3a20*/  FMUL R14, R21, R90 ;  /* 0x0000005a150e7220 */ /* 0x000fc80000400000 */
[----:B------:R-:W-:-:S05]  /*3a30*/  FFMA R14, R79, R88, R14 ;  /* 0x000000584f0e7223 */ /* 0x000fca000000000e */
[----:B------:R-:W-:-:S05]  /*3a40*/  F2FP.BF16.F32.PACK_AB R14, RZ, R14 ;  /* 0x0000000eff0e723e */ /* 0x000fca00000010ff */
[----:B------:R0:W-:Y:S01]  /*3a50*/  @P0 STG.E.U16 desc[UR36][R58.64+0x52], R14 ;  /* 0x0000520e3a000986 */ /* 0x0001e2000c101524 */
[----:B------:R-:W-:-:S13]  /*3a60*/  ISETP.GT.AND P0, PT, R3, RZ, P3 ;  /* 0x000000ff0300720c */ /* 0x000fda0001f04270 */
[----:B0-----:R-:W-:Y:S05]  /*3a70*/  @!P0 BRA `(.L_x_81) ;  /* 0x0000000000048947 */ /* 0x001fea0003800000 */
[----:B------:R0:W5:Y:S02]  /*3a80*/  LDG.E.LTC128B.U16 R104, desc[UR36][R8.64+0x60] ;  /* 0x0000602408687981 */ /* 0x000164000c1e1520 */
.L_x_81:
[----:B------:R-:W-:Y:S05]  /*3a90*/  BSYNC B1 ;  /* 0x0000000000017941 */ /* 0x000fea0003800000 */
.L_x_80:
        /* <DEDUP_REMOVED lines=13> */
.L_x_83:
[----:B------:R-:W-:Y:S05]  /*3b70*/  BSYNC B1 ;  /* 0x0000000000017941 */ /* 0x000fea0003800000 */
.L_x_82:
        /* <DEDUP_REMOVED lines=11> */
.L_x_85:
[----:B------:R-:W-:Y:S05]  /*3c30*/  BSYNC B1 ;  /* 0x0000000000017941 */ /* 0x000fea0003800000 */
.L_x_84:
        /* <DEDUP_REMOVED lines=9> */
.L_x_87:
[----:B------:R-:W-:Y:S05]  /*3cd0*/  BSYNC B1 ;  /* 0x0000000000017941 */ /* 0x000fea0003800000 */
.L_x_86:
        /* <DEDUP_REMOVED lines=10> */
.L_x_89:
[----:B------:R-:W-:Y:S05]  /*3d80*/  BSYNC B1 ;  /* 0x0000000000017941 */ /* 0x000fea0003800000 */
.L_x_88:
        /* <DEDUP_REMOVED lines=8> */
[----:B------:R-:W-:-:S05]  /*3e10*/  IADD3 R20, P0, R5, R100, RZ ;  /* 0x0000006405147210 */ /* 0x000fca0007f1e0ff */
[----:B-1----:R-:W-:Y:S01]  /*3e20*/  IMAD.X R21, R15, 0x1, R101, P0 ;  /* 0x000000010f157824 */ /* 0x002fe200000e0665 */
[----:B------:R-:W-:-:S05]  /*3e30*/  IADD3 R64, P0, R5, R100, RZ ;  /* 0x0000006405407210 */ /* 0x000fca0007f1e0ff */
[----:B------:R-:W-:Y:S01]  /*3e40*/  IMAD.X R65, R15, 0x1, R101, P0 ;  /* 0x000000010f417824 */ /* 0x000fe200000e0665 */
[----:B------:R-:W-:-:S05]  /*3e50*/  IADD3 R14, P0, R5, R94, RZ ;  /* 0x0000005e050e7210 */ /* 0x000fca0007f1e0ff */
[----:B------:R-:W-:Y:S01]  /*3e60*/  IMAD.X R15, R15, 0x1, R95, P0 ;  /* 0x000000010f0f7824 */ /* 0x000fe200000e065f */
[----:B------:R-:W-:-:S04]  /*3e70*/  ISETP.GT.AND P0, PT, R4, 0x39, PT ;  /* 0x000000390400780c */ /* 0x000fc80003f04270 */
[----:B------:R-:W-:-:S13]  /*3e80*/  ISETP.GT.AND P4, PT, R3, RZ, P0 ;  /* 0x000000ff0300720c */ /* 0x000fda0000784270 */
[----:B------:R-:W-:Y:S05]  /*3e90*/  @!P4 BRA `(.L_x_91) ;  /* 0x000000000004c947 */ /* 0x000fea0003800000 */
[----:B------:R1:W5:Y:S02]  /*3ea0*/  LDG.E.LTC128B.U16 R104, desc[UR36][R8.64+0x72] ;  /* 0x0000722408687981 */ /* 0x000364000c1e1520 */
.L_x_91:
[----:B------:R-:W-:Y:S05]  /*3eb0*/  BSYNC B1 ;  /* 0x0000000000017941 */ /* 0x000fea0003800000 */
.L_x_90:
        /* <DEDUP_REMOVED lines=9> */
.L_x_93:
[----:B------:R-:W-:Y:S05]  /*3f50*/  BSYNC B1 ;  /* 0x0000000000017941 */ /* 0x000fea0003800000 */
.L_x_92:
        /* <DEDUP_REMOVED lines=9> */
.L_x_95:
[----:B------:R-:W-:Y:S05]  /*3ff0*/  BSYNC B1 ;  /* 0x0000000000017941 */ /* 0x000fea0003800000 */
.L_x_94:
[----:B-----5:R-:W-:-:S04]  /*4000*/  IMAD.U32 R5, R104, 0x10000, RZ ;  /* 0x0001000068057824 */ /* 0x020fc800078e00ff */
[----:B------:R-:W-:-:S04]  /*4010*/  FMUL R4, R5, R90 ;  /* 0x0000005a05047220 */ /* 0x000fc80000400000 */
[----:B------:R-:W-:-:S05]  /*4020*/  FFMA R4, R87, R88, R4 ;  /* 0x0000005857047223 */ /* 0x000fca0000000004 */
[----:B------:R-:W-:-:S05]  /*4030*/  F2FP.BF16.F32.PACK_AB R4, RZ, R4 ;  /* 0x00000004ff04723e */ /* 0x000fca00000010ff */
[----:B------:R0:W-:Y:S01]  /*4040*/  @P4 STG.E.U16 desc[UR36][R58.64+0x72], R4 ;  /* 0x000072043a004986 */ /* 0x0001e2000c101524 */
[----:B------:R-:W-:-:S13]  /*4050*/  ISETP.GT.AND P4, PT, R3, 0x80, P6 ;  /* 0x000000800300780c */ /* 0x000fda0003784270 */
[----:B------:R-:W2:Y:S01]  /*4060*/  @P4 LDG.E.LTC128B.U16 R104, desc[UR36][R62.64] ;  /* 0x000000243e684981 */ /* 0x000ea2000c1e1520 */
[----:B------:R-:W-:Y:S01]  /*4070*/  BSSY B1, `(.L_x_96) ;  /* 0x000000a000017945 */ /* 0x000fe20003800000 */
[----:B--2---:R-:W-:-:S04]  /*4080*/  IMAD.U32 R5, R104, 0x10000, RZ ;  /* 0x0001000068057824 */ /* 0x004fc800078e00ff */
[----:B------:R-:W-:-:S04]  /*4090*/  FMUL R5, R5, R90 ;  /* 0x0000005a05057220 */ /* 0x000fc80000400000 */
[----:B------:R-:W-:-:S05]  /*40a0*/  FFMA R5, R24, R88, R5 ;  /* 0x0000005818057223 */ /* 0x000fca0000000005 */
[----:B------:R-:W-:-:S05]  /*40b0*/  F2FP.BF16.F32.PACK_AB R5, RZ, R5 ;  /* 0x00000005ff05723e */ /* 0x000fca00000010ff */
[----:B------:R0:W-:Y:S01]  /*40c0*/  @P4 STG.E.U16 desc[UR36][R14.64], R5 ;  /* 0x000000050e004986 */ /* 0x0001e2000c101524 */
[----:B------:R-:W-:-:S04]  /*40d0*/  ISETP.NE.AND P4, PT, R107, RZ, PT ;  /* 0x000000ff6b00720c */ /* 0x000fc80003f85270 */
[----:B------:R-:W-:-:S13]  /*40e0*/  ISETP.GT.AND P4, PT, R3, 0x80, P4 ;  /* 0x000000800300780c */ /* 0x000fda0002784270 */
[----:B0-----:R-:W-:Y:S05]  /*40f0*/  @!P4 BRA `(.L_x_97) ;  /* 0x000000000004c947 */ /* 0x001fea0003800000 */
[----:B------:R0:W5:Y:S02]  /*4100*/  LDG.E.LTC128B.U16 R104, desc[UR36][R60.64+0x2] ;  /* 0x000002243c687981 */ /* 0x000164000c1e1520 */
.L_x_97:
[----:B------:R-:W-:Y:S05]  /*4110*/  BSYNC B1 ;  /* 0x0000000000017941 */ /* 0x000fea0003800000 */
.L_x_96:
[----:B-----5:R-:W-:Y:S01]  /*4120*/  IMAD.U32 R5, R104, 0x10000, RZ ;  /* 0x0001000068057824 */ /* 0x020fe200078e00ff */
[----:B------:R-:W-:Y:S01]  /*4130*/  ISETP.GT.AND P6, PT, R3, 0x88, P6 ;  /* 0x000000880300780c */ /* 0x000fe200037c4270 */
[----:B------:R-:W-:Y:S02]  /*4140*/  BSSY B1, `(.L_x_98) ;  /* 0x000000a000017945 */ /* 0x000fe40003800000 */
[----:B------:R-:W-:Y:S01]  /*4150*/  FMUL R4, R5, R90 ;  /* 0x0000005a05047220 */ /* 0x000fe20000400000 */
[----:B------:R-:W-:-:S03]  /*4160*/  @P4 IMAD.MOV.U32 R5, RZ, RZ, R15 ;  /* 0x000000ffff054224 */ /* 0x000fc600078e000f */
[----:B------:R-:W-:-:S05]  /*4170*/  FFMA R4, R25, R88, R4 ;  /* 0x0000005819047223 */ /* 0x000fca0000000004 */
[----:B------:R-:W-:-:S04]  /*4180*/  F2FP.BF16.F32.PACK_AB R4, RZ, R4 ;  /* 0x00000004ff04723e */ /* 0x000fc800000010ff */
[----:B-1-34-:R-:W-:Y:S01]  /*4190*/  PRMT R8, R4, 0x7610, R8 ;  /* 0x0000761004087816 */ /* 0x01afe20000000008 */
[----:B------:R-:W-:-:S05]  /*41a0*/  @P4 IMAD.MOV.U32 R4, RZ, RZ, R14 ;  /* 0x000000ffff044224 */ /* 0x000fca00078e000e */
[----:B------:R1:W-:Y:S01]  /*41b0*/  @P4 STG.E.U16 desc[UR36][R4.64+0x2], R8 ;  /* 0x0000020804004986 */ /* 0x0003e2000c101524 */
[----:B------:R-:W-:Y:S05]  /*41c0*/  @!P6 BRA `(.L_x_99) ;  /* 0x000000000004e947 */ /* 0x000fea0003800000 */
[----:B------:R2:W5:Y:S02]  /*41d0*/  LDG.E.LTC128B.U16 R104, desc[UR36][R6.64] ;  /* 0x0000002406687981 */ /* 0x000564000c1e1520 */
.L_x_99:
[----:B------:R-:W-:Y:S05]  /*41e0*/  BSYNC B1 ;  /* 0x0000000000017941 */ /* 0x000fea0003800000 */
.L_x_98:
[----:B-1---5:R-:W-:Y:S01]  /*41f0*/  IMAD.U32 R5, R104, 0x10000, RZ ;  /* 0x0001000068057824 */ /* 0x022fe200078e00ff */
[----:B------:R-:W-:Y:S01]  /*4200*/  ISETP.NE.AND P4, PT, R107, RZ, PT ;  /* 0x000000ff6b00720c */ /* 0x000fe20003f85270 */
[----:B------:R-:W-:Y:S02]  /*4210*/  BSSY B1, `(.L_x_100) ;  /* 0x0000008000017945 */ /* 0x000fe40003800000 */
[----:B------:R-:W-:Y:S01]  /*4220*/  FMUL R5, R5, R90 ;  /* 0x0000005a05057220 */ /* 0x000fe20000400000 */
[----:B------:R-:W-:-:S03]  /*4230*/  ISETP.GT.AND P4, PT, R3, 0x88, P4 ;  /* 0x000000880300780c */ /* 0x000fc60002784270 */
[----:B------:R-:W-:-:S05]  /*4240*/  FFMA R5, R26, R88, R5 ;  /* 0x000000581a057223 */ /* 0x000fca0000000005 */
[----:B------:R-:W-:-:S05]  /*4250*/  F2FP.BF16.F32.PACK_AB R5, RZ, R5 ;  /* 0x00000005ff05723e */ /* 0x000fca00000010ff */
[----:B------:R1:W-:Y:S01]  /*4260*/  @P6 STG.E.U16 desc[UR36][R20.64], R5 ;  /* 0x0000000514006986 */ /* 0x0003e2000c101524 */
[----:B------:R-:W-:Y:S05]  /*4270*/  @!P4 BRA `(.L_x_101) ;  /* 0x000000000004c947 */ /* 0x000fea0003800000 */
[----:B------:R3:W5:Y:S02]  /*4280*/  LDG.E.LTC128B.U16 R104, desc[UR36][R10.64+0x2] ;  /* 0x000002240a687981 */ /* 0x000764000c1e1520 */
.L_x_101:
[----:B------:R-:W-:Y:S05]  /*4290*/  BSYNC B1 ;  /* 0x0000000000017941 */ /* 0x000fea0003800000 */
.L_x_100:
[----:B-1---5:R-:W-:Y:S01]  /*42a0*/  IMAD.U32 R5, R104, 0x10000, RZ ;  /* 0x0001000068057824 */ /* 0x022fe200078e00ff */
[----:B------:R-:W-:Y:S01]  /*42b0*/  ISETP.NE.AND P6, PT, R108, RZ, PT ;  /* 0x000000ff6c00720c */ /* 0x000fe20003fc5270 */
[----:B------:R-:W-:Y:S02]  /*42c0*/  BSSY B1, `(.L_x_102) ;  /* 0x0000008000017945 */ /* 0x000fe40003800000 */
[----:B------:R-:W-:-:S04]  /*42d0*/  FMUL R4, R5, R90 ;  /* 0x0000005a05047220 */ /* 0x000fc80000400000 */
[----:B------:R-:W-:-:S05]  /*42e0*/  FFMA R4, R27, R88, R4 ;  /* 0x000000581b047223 */ /* 0x000fca0000000004 */
[----:B------:R-:W-:-:S05]  /*42f0*/  F2FP.BF16.F32.PACK_AB R4, RZ, R4 ;  /* 0x00000004ff04723e */ /* 0x000fca00000010ff */
[----:B------:R1:W-:Y:S01]  /*4300*/  @P4 STG.E.U16 desc[UR36][R64.64+0x2], R4 ;  /* 0x0000020440004986 */ /* 0x0003e2000c101524 */
[----:B------:R-:W-:-:S13]  /*4310*/  ISETP.GT.AND P4, PT, R3, 0x80, P6 ;  /* 0x000000800300780c */ /* 0x000fda0003784270 */
[----:B-1----:R-:W-:Y:S05]  /*4320*/  @!P4 BRA `(.L_x_103) ;  /* 0x000000000004c947 */ /* 0x002fea0003800000 */
[----:B------:R1:W5:Y:S02]  /*4330*/  LDG.E.LTC128B.U16 R104, desc[UR36][R60.64+0x10] ;  /* 0x000010243c687981 */ /* 0x000364000c1e1520 */
.L_x_103:
[----:B------:R-:W-:Y:S05]  /*4340*/  BSYNC B1 ;  /* 0x0000000000017941 */ /* 0x000fea0003800000 */
.L_x_102:
[----:B-----5:R-:W-:Y:S01]  /*4350*/  IMAD.U32 R5, R104, 0x10000, RZ ;  /* 0x0001000068057824 */ /* 0x020fe200078e00ff */
[----:B------:R-:W-:Y:S01]  /*4360*/  ISETP.NE.AND P6, PT, R109, RZ, PT ;  /* 0x000000ff6d00720c */ /* 0x000fe20003fc5270 */
[----:B------:R-:W-:Y:S01]  /*4370*/  @P4 IMAD.MOV.U32 R4, RZ, RZ, R14 ;  /* 0x000000ffff044224 */ /* 0x000fe200078e000e */
[----:B------:R-:W-:Y:S01]  /*4380*/  BSSY B1, `(.L_x_104) ;  /* 0x000000a000017945 */ /* 0x000fe20003800000 */
[----:B------:R-:W-:-:S04]  /*4390*/  FMUL R5, R5, R90 ;  /* 0x0000005a05057220 */ /* 0x000fc80000400000 */
[----:B------:R-:W-:-:S05]  /*43a0*/  FFMA R5, R28, R88, R5 ;  /* 0x000000581c057223 */ /* 0x000fca0000000005 */
[----:B------:R-:W-:-:S04]  /*43b0*/  F2FP.BF16.F32.PACK_AB R5, RZ, R5 ;  /* 0x00000005ff05723e */ /* 0x000fc800000010ff */
[----:B--2---:R-:W-:Y:S01]  /*43c0*/  PRMT R6, R5, 0x7610, R6 ;  /* 0x0000761005067816 */ /* 0x004fe20000000006 */
[----:B------:R-:W-:-:S05]  /*43d0*/  @P4 IMAD.MOV.U32 R5, RZ, RZ, R15 ;  /* 0x000000ffff054224 */ /* 0x000fca00078e000f */
[----:B------:R2:W-:Y:S01]  /*43e0*/  @P4 STG.E.U16 desc[UR36][R4.64+0x10], R6 ;  /* 0x0000100604004986 */ /* 0x0005e2000c101524 */
[----:B------:R-:W-:-:S13]  /*43f0*/  ISETP.GT.AND P4, PT, R3, 0x80, P6 ;  /* 0x000000800300780c */ /* 0x000fda0003784270 */
[----:B--2---:R-:W-:Y:S05]  /*4400*/  @!P4 BRA `(.L_x_105) ;  /* 0x000000000004c947 */ /* 0x004fea0003800000 */
[----:B------:R2:W5:Y:S02]  /*4410*/  LDG.E.LTC128B.U16 R104, desc[UR36][R60.64+0x12] ;  /* 0x000012243c687981 */ /* 0x000564000c1e1520 */
.L_x_105:
[----:B------:R-:W-:Y:S05]  /*4420*/  BSYNC B1 ;  /* 0x0000000000017941 */ /* 0x000fea0003800000 */
.L_x_104:
[----:B-----5:R-:W-:Y:S01]  /*4430*/  IMAD.U32 R5, R104, 0x10000, RZ ;  /* 0x0001000068057824 */ /* 0x020fe200078e00ff */
[----:B------:R-:W-:Y:S03]  /*4440*/  BSSY B1, `(.L_x_106) ;  /* 0x000000c000017945 */ /* 0x000fe60003800000 */
[----:B------:R-:W-:Y:S01]  /*4450*/  FMUL R4, R5, R90 ;  /* 0x0000005a05047220 */ /* 0x000fe20000400000 */
[----:B------:R-:W-:-:S03]  /*4460*/  @P4 IMAD.MOV.U32 R5, RZ, RZ, R15 ;  /* 0x000000ffff054224 */ /* 0x000fc600078e000f */
[----:B------:R-:W-:-:S05]  /*4470*/  FFMA R4, R29, R88, R4 ;  /* 0x000000581d047223 */ /* 0x000fca0000000004 */
[----:B------:R-:W-:-:S04]  /*4480*/  F2FP.BF16.F32.PACK_AB R4, RZ, R4 ;  /* 0x00000004ff04723e */ /* 0x000fc800000010ff */
[----:B------:R-:W-:Y:S01]  /*4490*/  PRMT R6, R4, 0x7610, R6 ;  /* 0x0000761004067816 */ /* 0x000fe20000000006 */
[----:B------:R-:W-:-:S05]  /*44a0*/  @P4 IMAD.MOV.U32 R4, RZ, RZ, R14 ;  /* 0x000000ffff044224 */ /* 0x000fca00078e000e */
[----:B------:R4:W-:Y:S01]  /*44b0*/  @P4 STG.E.U16 desc[UR36][R4.64+0x12], R6 ;  /* 0x0000120604004986 */ /* 0x0009e2000c101524 */
[----:B------:R-:W-:-:S04]  /*44c0*/  ISETP.NE.AND P4, PT, R108, RZ, PT ;  /* 0x000000ff6c00720c */ /* 0x000fc80003f85270 */
[----:B------:R-:W-:-:S13]  /*44d0*/  ISETP.GT.AND P4, PT, R3, 0x88, P4 ;  /* 0x000000880300780c */ /* 0x000fda0002784270 */
[----:B----4-:R-:W-:Y:S05]  /*44e0*/  @!P4 BRA `(.L_x_107) ;  /* 0x000000000004c947 */ /* 0x010fea0003800000 */
[----:B------:R4:W5:Y:S02]  /*44f0*/  LDG.E.LTC128B.U16 R104, desc[UR36][R10.64+0x10] ;  /* 0x000010240a687981 */ /* 0x000964000c1e1520 */
.L_x_107:
[----:B------:R-:W-:Y:S05]  /*4500*/  BSYNC B1 ;  /* 0x0000000000017941 */ /* 0x000fea0003800000 */
.L_x_106:
        /* <DEDUP_REMOVED lines=9> */
.L_x_109:
[----:B------:R-:W-:Y:S05]  /*45a0*/  BSYNC B1 ;  /* 0x0000000000017941 */ /* 0x000fea0003800000 */
.L_x_108:
[----:B-----5:R-:W-:Y:S01]  /*45b0*/  IMAD.U32 R5, R104, 0x10000, RZ ;  /* 0x0001000068057824 */ /* 0x020fe200078e00ff */
[----:B------:R-:W-:Y:S01]  /*45c0*/  ISETP.NE.AND P6, PT, R105, RZ, PT ;  /* 0x000000ff6900720c */ /* 0x000fe20003fc5270 */
[----:B------:R-:W-:Y:S02]  /*45d0*/  BSSY B1, `(.L_x_110) ;  /* 0x000000b000017945 */ /* 0x000fe40003800000 */
[----:B------:R-:W-:Y:S01]  /*45e0*/  FMUL R4, R5, R90 ;  /* 0x0000005a05047220 */ /* 0x000fe20000400000 */
[----:B------:R-:W-:-:S03]  /*45f0*/  @P4 IMAD.MOV.U32 R5, RZ, RZ, R13 ;  /* 0x000000ffff054224 */ /* 0x000fc600078e000d */
[----:B------:R-:W-:-:S05]  /*4600*/  FFMA R4, R31, R88, R4 ;  /* 0x000000581f047223 */ /* 0x000fca0000000004 */
[----:B------:R-:W-:-:S04]  /*4610*/  F2FP.BF16.F32.PACK_AB R4, RZ, R4 ;  /* 0x00000004ff04723e */ /* 0x000fc800000010ff */
[----:B------:R-:W-:Y:S01]  /*4620*/  PRMT R6, R4, 0x7610, R6 ;  /* 0x0000761004067816 */ /* 0x000fe20000000006 */
[----:B------:R-:W-:-:S05]  /*4630*/  @P4 IMAD.MOV.U32 R4, RZ, RZ, R12 ;  /* 0x000000ffff044224 */ /* 0x000fca00078e000c */
[----:B------:R0:W-:Y:S01]  /*4640*/  @P4 STG.E.U16 desc[UR36][R4.64+0x12], R6 ;  /* 0x0000120604004986 */ /* 0x0001e2000c101524 */
[----:B------:R-:W-:-:S13]  /*4650*/  ISETP.GT.AND P4, PT, R3, 0x80, P6 ;  /* 0x000000800300780c */ /* 0x000fda0003784270 */
[----:B0-----:R-:W-:Y:S05]  /*4660*/  @!P4 BRA `(.L_x_111) ;  /* 0x000000000004c947 */ /* 0x001fea0003800000 */
[----:B------:R0:W5:Y:S02]  /*4670*/  LDG.E.LTC128B.U16 R104, desc[UR36][R60.64+0x20] ;  /* 0x000020243c687981 */ /* 0x000164000c1e1520 */
.L_x_111:
[----:B------:R-:W-:Y:S05]  /*4680*/  BSYNC B1 ;  /* 0x0000000000017941 */ /* 0x000fea0003800000 */
.L_x_110:
[----:B-----5:R-:W-:Y:S01]  /*4690*/  IMAD.U32 R5, R104, 0x10000, RZ ;  /* 0x0001000068057824 */ /* 0x020fe200078e00ff */
[----:B------:R-:W-:Y:S01]  /*46a0*/  ISETP.NE.AND P6, PT, R89, RZ, PT ;  /* 0x000000ff5900720c */ /* 0x000fe20003fc5270 */
        /* <DEDUP_REMOVED lines=11> */
.L_x_113:
[----:B------:R-:W-:Y:S05]  /*4760*/  BSYNC B1 ;  /* 0x0000000000017941 */ /* 0x000fea0003800000 */
.L_x_112:
        /* <DEDUP_REMOVED lines=11> */
[----:B0-----:R-:W-:Y:S05]  /*4820*/  @!P4 BRA `(.L_x_115) ;  /* 0x000000000004c947 */ /* 0x001fea0003800000 */
[----:B------:R0:W5:Y:S02]  /*4830*/  LDG.E.LTC128B.U16 R104, desc[UR36][R10.64+0x20] ;  /* 0x000020240a687981 */ /* 0x000164000c1e1520 */
.L_x_115:
[----:B------:R-:W-:Y:S05]  /*4840*/  BSYNC B1 ;  /* 0x0000000000017941 */ /* 0x000fea0003800000 */
.L_x_114:
[----:B-----5:R-:W-:Y:S01]  /*4850*/  IMAD.U32 R5, R104, 0x10000, RZ ;  /* 0x0001000068057824 */ /* 0x020fe200078e00ff */
[----:B------:R-:W-:Y:S01]  /*4860*/  BSSY B1, `(.L_x_116) ;  /* 0x000000b000017945 */ /* 0x000fe20003800000 */
[----:B------:R-:W-:Y:S02]  /*4870*/  @P4 IMAD.MOV.U32 R4, RZ, RZ, R12 ;  /* 0x000000ffff044224 */ /* 0x000fe400078e000c */
        /* <DEDUP_REMOVED lines=9> */
.L_x_117:
[----:B------:R-:W-:Y:S05]  /*4910*/  BSYNC B1 ;  /* 0x0000000000017941 */ /* 0x000fea0003800000 */
.L_x_116:
        /* <DEDUP_REMOVED lines=13> */
.L_x_119:
[----:B------:R-:W-:Y:S05]  /*49f0*/  BSYNC B1 ;  /* 0x0000000000017941 */ /* 0x000fea0003800000 */
.L_x_118:
        /* <DEDUP_REMOVED lines=13> */
.L_x_121:
[----:B------:R-:W-:Y:S05]  /*4ad0*/  BSYNC B1 ;  /* 0x0000000000017941 */ /* 0x000fea0003800000 */
.L_x_120:
        /* <DEDUP_REMOVED lines=13> */
.L_x_123:
[----:B------:R-:W-:Y:S05]  /*4bb0*/  BSYNC B1 ;  /* 0x0000000000017941 */ /* 0x000fea0003800000 */
.L_x_122:
        /* <DEDUP_REMOVED lines=12> */
.L_x_125:
[----:B------:R-:W-:Y:S05]  /*4c80*/  BSYNC B1 ;  /* 0x0000000000017941 */ /* 0x000fea0003800000 */
.L_x_124:
        /* <DEDUP_REMOVED lines=13> */
.L_x_127:
[----:B------:R-:W-:Y:S05]  /*4d60*/  BSYNC B1 ;  /* 0x0000000000017941 */ /* 0x000fea0003800000 */
.L_x_126:
        /* <DEDUP_REMOVED lines=13> */
.L_x_129:
[----:B------:R-:W-:Y:S05]  /*4e40*/  BSYNC B1 ;  /* 0x0000000000017941 */ /* 0x000fea0003800000 */
.L_x_128:
        /* <DEDUP_REMOVED lines=13> */
.L_x_131:
[----:B------:R-:W-:Y:S05]  /*4f20*/  BSYNC B1 ;  /* 0x0000000000017941 */ /* 0x000fea0003800000 */
.L_x_130:
        /* <DEDUP_REMOVED lines=12> */
.L_x_133:
[----:B------:R-:W-:Y:S05]  /*4ff0*/  BSYNC B1 ;  /* 0x0000000000017941 */ /* 0x000fea0003800000 */
.L_x_132:
        /* <DEDUP_REMOVED lines=13> */
.L_x_135:
[----:B------:R-:W-:Y:S05]  /*50d0*/  BSYNC B1 ;  /* 0x0000000000017941 */ /* 0x000fea0003800000 */
.L_x_134:
        /* <DEDUP_REMOVED lines=12> */
.L_x_137:
[----:B------:R-:W-:Y:S05]  /*51a0*/  BSYNC B1 ;  /* 0x0000000000017941 */ /* 0x000fea0003800000 */
.L_x_136:
        /* <DEDUP_REMOVED lines=12> */
.L_x_139:
[----:B------:R-:W-:Y:S05]  /*5270*/  BSYNC B1 ;  /* 0x0000000000017941 */ /* 0x000fea0003800000 */
.L_x_138:
[----:B-----5:R-:W-:Y:S01]  /*5280*/  IMAD.U32 R5, R104, 0x10000, RZ ;  /* 0x0001000068057824 */ /* 0x020fe200078e00ff */
[----:B------:R-:W-:Y:S01]  /*5290*/  ISETP.GT.AND P5, PT, R3, 0x88, P5 ;  /* 0x000000880300780c */ /* 0x000fe20002fa4270 */
        /* <DEDUP_REMOVED lines=8> */
[----:B------:R-:W-:Y:S05]  /*5320*/  @!P5 BRA `(.L_x_141) ;  /* 0x000000000004d947 */ /* 0x000fea0003800000 */
[----:B------:R0:W5:Y:S02]  /*5330*/  LDG.E.LTC128B.U16 R104, desc[UR36][R10.64+0x52] ;  /* 0x000052240a687981 */ /* 0x000164000c1e1520 */
.L_x_141:
[----:B------:R-:W-:Y:S05]  /*5340*/  BSYNC B1 ;  /* 0x0000000000017941 */ /* 0x000fea0003800000 */
.L_x_140:
[----:B0----5:R-:W-:Y:S01]  /*5350*/  IMAD.U32 R5, R104, 0x10000, RZ ;  /* 0x0001000068057824 */ /* 0x021fe200078e00ff */
[----:B------:R-:W-:Y:S01]  /*5360*/  ISETP.GT.AND P4, PT, R3, 0x80, P3 ;  /* 0x000000800300780c */ /* 0x000fe20001f84270 */
        /* <DEDUP_REMOVED lines=8> */
[----:B------:R-:W-:Y:S05]  /*53f0*/  @!P4 BRA `(.L_x_143) ;  /* 0x000000000004c947 */ /* 0x000fea0003800000 */
[----:B------:R0:W5:Y:S02]  /*5400*/  LDG.E.LTC128B.U16 R104, desc[UR36][R60.64+0x60] ;  /* 0x000060243c687981 */ /* 0x000164000c1e1520 */
.L_x_143:
[----:B------:R-:W-:Y:S05]  /*5410*/  BSYNC B1 ;  /* 0x0000000000017941 */ /* 0x000fea0003800000 */
.L_x_142:
[----:B0----5:R-:W-:Y:S01]  /*5420*/  IMAD.U32 R5, R104, 0x10000, RZ ;  /* 0x0001000068057824 */ /* 0x021fe200078e00ff */
        /* <DEDUP_REMOVED lines=11> */
.L_x_145:
[----:B------:R-:W-:Y:S05]  /*54e0*/  BSYNC B1 ;  /* 0x0000000000017941 */ /* 0x000fea0003800000 */
.L_x_144:
        /* <DEDUP_REMOVED lines=12> */
.L_x_147:
[----:B------:R-:W-:Y:S05]  /*55b0*/  BSYNC B1 ;  /* 0x0000000000017941 */ /* 0x000fea0003800000 */
.L_x_146:
        /* <DEDUP_REMOVED lines=12> */
.L_x_149:
[----:B------:R-:W-:Y:S05]  /*5680*/  BSYNC B1 ;  /* 0x0000000000017941 */ /* 0x000fea0003800000 */
.L_x_148:
        /* <DEDUP_REMOVED lines=12> */
.L_x_151:
[----:B------:R-:W-:Y:S05]  /*5750*/  BSYNC B1 ;  /* 0x0000000000017941 */ /* 0x000fea0003800000 */
.L_x_150:
        /* <DEDUP_REMOVED lines=12> */
.L_x_153:
[----:B------:R-:W-:Y:S05]  /*5820*/  BSYNC B1 ;  /* 0x0000000000017941 */ /* 0x000fea0003800000 */
.L_x_152:
        /* <DEDUP_REMOVED lines=9> */
.L_x_155:
[----:B------:R-:W-:Y:S05]  /*58c0*/  BSYNC B1 ;  /* 0x0000000000017941 */ /* 0x000fea0003800000 */
.L_x_154:
[----:B-----5:R-:W-:Y:S01]  /*58d0*/  IMAD.U32 R5, R104, 0x10000, RZ ;  /* 0x0001000068057824 */ /* 0x020fe200078e00ff */
[----:B------:R-:W-:Y:S01]  /*58e0*/  ISETP.GT.AND P0, PT, R3, 0x88, P0 ;  /* 0x000000880300780c */ /* 0x000fe20000704270 */
[----:B0-----:R-:W-:Y:S01]  /*58f0*/  @P1 IMAD.MOV.U32 R4, RZ, RZ, R12 ;  /* 0x000000ffff041224 */ /* 0x001fe200078e000c */
        /* <DEDUP_REMOVED lines=9> */
.L_x_157:
[----:B------:R-:W-:Y:S05]  /*5990*/  BSYNC B1 ;  /* 0x0000000000017941 */ /* 0x000fea0003800000 */
.L_x_156:
[----:B------:R-:W-:Y:S05]  /*59a0*/  @!P0 BRA `(.L_x_158) ;  /* 0x0000001400f08947 */ /* 0x000fea0003800000 */
[----:B-----5:R-:W-:-:S04]  /*59b0*/  IMAD.U32 R3, R104, 0x10000, RZ ;  /* 0x0001000068037824 */ /* 0x020fc800078e00ff */
[----:B0-----:R-:W-:-:S04]  /*59c0*/  FMUL R4, R3, R90 ;  /* 0x0000005a03047220 */ /* 0x001fc80000400000 */
[----:B------:R-:W-:-:S05]  /*59d0*/  FFMA R4, R55, R88, R4 ;  /* 0x0000005837047223 */ /* 0x000fca0000000004 */
[----:B------:R-:W-:-:S05]  /*59e0*/  F2FP.BF16.F32.PACK_AB R4, RZ, R4 ;  /* 0x00000004ff04723e */ /* 0x000fca00000010ff */
[----:B------:R0:W-:Y:S01]  /*59f0*/  STG.E.U16 desc[UR36][R12.64+0x72], R4 ;  /* 0x000072040c007986 */ /* 0x0001e2000c101524 */
[----:B------:R-:W-:Y:S05]  /*5a00*/  BRA `(.L_x_158) ;  /* 0x0000001400d87947 */ /* 0x000fea0003800000 */
.L_x_35:
[----:B------:R-:W-:Y:S01]  /*5a10*/  ULDC.64 UR4, c[0x0][0x5c0] ;  /* 0x0001700000047ab9 */ /* 0x000fe20000000a00 */
[----:B------:R-:W-:Y:S01]  /*5a20*/  ISETP.GT.AND P3, PT, R4, 0x1, PT ;  /* 0x000000010400780c */ /* 0x000fe20003f64270 */
[-C--:B------:R-:W-:Y:S01]  /*5a30*/  FMUL R56, R56, R88.reuse ;  /* 0x0000005838387220 */ /* 0x080fe20000400000 */
[----:B------:R-:W-:Y:S01]  /*5a40*/  LEA R14, P1, R104, UR4, 0x1 ;  /* 0x00000004680e7c11 */ /* 0x000fe2000f8208ff */
[-C--:B------:R-:W-:Y:S01]  /*5a50*/  FMUL R57, R57, R88.reuse ;  /* 0x0000005839397220 */ /* 0x080fe20000400000 */
[----:B------:R-:W-:Y:S01]  /*5a60*/  IMAD.SHL.U32 R7, R12, 0x10, RZ ;  /* 0x000000100c077824 */ /* 0x000fe200078e00ff */
[C---:B------:R-:W-:Y:S01]  /*5a70*/  ISETP.GT.AND P2, PT, R3.reuse, 0x8, P6 ;  /* 0x000000080300780c */ /* 0x040fe20003744270 */
[-C--:B------:R-:W-:Y:S01]  /*5a80*/  FMUL R58, R58, R88.reuse ;  /* 0x000000583a3a7220 */ /* 0x080fe20000400000 */
[----:B------:R-:W-:Y:S01]  /*5a90*/  LEA.HI.X R15, R104, UR5, R95, 0x1, P1 ;  /* 0x00000005680f7c11 */ /* 0x000fe200088f0c5f */
[----:B------:R-:W-:Y:S01]  /*5aa0*/  IMAD.SHL.U32 R89, R12, 0x100, RZ ;  /* 0x000001000c597824 */ /* 0x000fe200078e00ff */
[----:B------:R-:W-:Y:S01]  /*5ab0*/  ISETP.GT.AND P1, PT, R3, RZ, P3 ;  /* 0x000000ff0300720c */ /* 0x000fe20001f24270 */
[----:B------:R-:W-:Y:S01]  /*5ac0*/  FMUL R59, R59, R88 ;  /* 0x000000583b3b7220 */ /* 0x000fe20000400000 */
[----:B------:R-:W-:Y:S01]  /*5ad0*/  F2FP.BF16.F32.PACK_AB R56, RZ, R56 ;  /* 0x00000038ff38723e */ /* 0x000fe200000010ff */
[-C--:B------:R-:W-:Y:S01]  /*5ae0*/  FMUL R60, R60, R88.reuse ;  /* 0x000000583c3c7220 */ /* 0x080fe20000400000 */
[----:B------:R-:W-:Y:S01]  /*5af0*/  F2FP.BF16.F32.PACK_AB R57, RZ, R57 ;  /* 0x00000039ff39723e */ /* 0x000fe200000010ff */
[-C--:B------:R-:W-:Y:S01]  /*5b00*/  FMUL R61, R61, R88.reuse ;  /* 0x000000583d3d7220 */ /* 0x080fe20000400000 */
[----:B------:R-:W-:Y:S01]  /*5b10*/  SHF.L.U64.HI R5, R12, 0x4, R13 ;  /* 0x000000040c057819 */ /* 0x000fe2000001020d */
[----:B------:R-:W-:Y:S01]  /*5b20*/  @P0 STG.E.U16 desc[UR36][R14.64], R56 ;  /* 0x000000380e000986 */ /* 0x000fe2000c101524 */
[----:B------:R-:W-:Y:S01]  /*5b30*/  PRMT R9, R57, 0x7610, R9 ;  /* 0x0000761039097816 */ /* 0x000fe20000000009 */
[----:B------:R-:W-:Y:S01]  /*5b40*/  FMUL R63, R63, R88 ;  /* 0x000000583f3f7220 */ /* 0x000fe20000400000 */
[----:B------:R-:W-:Y:S01]  /*5b50*/  IADD3 R8, P0, R7, R14, RZ ;  /* 0x0000000e07087210 */ /* 0x000fe20007f1e0ff */
[----:B------:R-:W-:Y:S01]  /*5b60*/  FMUL R62, R62, R88 ;  /* 0x000000583e3e7220 */ /* 0x000fe20000400000 */
[----:B------:R-:W-:Y:S01]  /*5b70*/  F2FP.BF16.F32.PACK_AB R58, RZ, R58 ;  /* 0x0000003aff3a723e */ /* 0x000fe200000010ff */
[--C-:B------:R-:W-:Y:S01]  /*5b80*/  @P1 IMAD.MOV.U32 R10, RZ, RZ, R14.reuse ;  /* 0x000000ffff0a1224 */ /* 0x100fe200078e000e */
[----:B------:R-:W-:Y:S01]  /*5b90*/  SHF.L.U64.HI R57, R12, 0x8, R13 ;  /* 0x000000080c397819 */ /* 0x000fe2000001020d */
[--C-:B------:R-:W-:Y:S01]  /*5ba0*/  @P1 IMAD.MOV.U32 R11, RZ, RZ, R15.reuse ;  /* 0x000000ffff0b1224 */ /* 0x100fe200078e000f */
[----:B------:R-:W-:Y:S01]  /*5bb0*/  ISETP.GT.AND P4, PT, R4, 0x8, PT ;  /* 0x000000080400780c */ /* 0x000fe20003f84270 */
[-C--:B------:R-:W-:Y:S01]  /*5bc0*/  FMUL R64, R64, R88.reuse ;  /* 0x0000005840407220 */ /* 0x080fe20000400000 */
[----:B------:R-:W-:Y:S01]  /*5bd0*/  F2FP.BF16.F32.PACK_AB R59, RZ, R59 ;  /* 0x0000003bff3b723e */ /* 0x000fe200000010ff */
[----:B------:R-:W-:Y:S01]  /*5be0*/  FMUL R65, R65, R88 ;  /* 0x0000005841417220 */ /* 0x000fe20000400000 */
[----:B------:R0:W-:Y:S01]  /*5bf0*/  @P1 STG.E.U16 desc[UR36][R10.64+0x2], R9 ;  /* 0x000002090a001986 */ /* 0x0001e2000c101524 */
[----:B------:R-:W-:Y:S01]  /*5c00*/  F2FP.BF16.F32.PACK_AB R60, RZ, R60 ;  /* 0x0000003cff3c723e */ /* 0x000fe200000010ff */
[-C--:B------:R-:W-:Y:S01]  /*5c10*/  FMUL R66, R66, R88.reuse ;  /* 0x0000005842427220 */ /* 0x080fe20000400000 */
[----:B------:R-:W-:Y:S01]  /*5c20*/  F2FP.BF16.F32.PACK_AB R61, RZ, R61 ;  /* 0x0000003dff3d723e */ /* 0x000fe200000010ff */
[-C--:B------:R-:W-:Y:S01]  /*5c30*/  FMUL R67, R67, R88.reuse ;  /* 0x0000005843437220 */ /* 0x080fe20000400000 */
[----:B------:R-:W-:Y:S01]  /*5c40*/  F2FP.BF16.F32.PACK_AB R63, RZ, R63 ;  /* 0x0000003fff3f723e */ /* 0x000fe200000010ff */
[----:B------:R-:W-:Y:S01]  /*5c50*/  FMUL R68, R68, R88 ;  /* 0x0000005844447220 */ /* 0x000fe20000400000 */
[----:B------:R-:W-:Y:S01]  /*5c60*/  F2FP.BF16.F32.PACK_AB R62, RZ, R62 ;  /* 0x0000003eff3e723e */ /* 0x000fe200000010ff */
[----:B------:R-:W-:Y:S01]  /*5c70*/  FMUL R69, R69, R88 ;  /* 0x0000005845457220 */ /* 0x000fe20000400000 */
[----:B------:R-:W-:Y:S01]  /*5c80*/  F2FP.BF16.F32.PACK_AB R64, RZ, R64 ;  /* 0x00000040ff40723e */ /* 0x000fe200000010ff */
[-C--:B------:R-:W-:Y:S01]  /*5c90*/  FMUL R70, R70, R88.reuse ;  /* 0x0000005846467220 */ /* 0x080fe20000400000 */
[----:B------:R-:W-:Y:S01]  /*5ca0*/  F2FP.BF16.F32.PACK_AB R65, RZ, R65 ;  /* 0x00000041ff41723e */ /* 0x000fe200000010ff */
[----:B0-----:R-:W-:Y:S01]  /*5cb0*/  IMAD.X R9, R5, 0x1, R15, P0 ;  /* 0x0000000105097824 */ /* 0x001fe200000e060f */
[----:B------:R-:W-:Y:S01]  /*5cc0*/  ISETP.GT.AND P0, PT, R3, 0x8, P3 ;  /* 0x000000080300780c */ /* 0x000fe20001f04270 */
[-C--:B------:R-:W-:Y:S01]  /*5cd0*/  FMUL R71, R71, R88.reuse ;  /* 0x0000005847477220 */ /* 0x080fe20000400000 */
[----:B------:R-:W-:Y:S01]  /*5ce0*/  ISETP.GT.AND P3, PT, R4, 0x9, PT ;  /* 0x000000090400780c */ /* 0x000fe20003f64270 */
[----:B------:R-:W-:Y:S01]  /*5cf0*/  FMUL R72, R72, R88 ;  /* 0x0000005848487220 */ /* 0x000fe20000400000 */
[----:B------:R-:W-:Y:S01]  /*5d00*/  @P2 STG.E.U16 desc[UR36][R8.64], R58 ;  /* 0x0000003a08002986 */ /* 0x000fe2000c101524 */
[----:B------:R-:W-:Y:S01]  /*5d10*/  IADD3 R6, P1, P2, R89, R14, R7 ;  /* 0x0000000e59067210 */ /* 0x000fe20007a3e007 */
[----:B------:R-:W-:Y:S01]  /*5d20*/  FMUL R73, R73, R88 ;  /* 0x0000005849497220 */ /* 0x000fe20000400000 */
[----:B------:R-:W-:Y:S01]  /*5d30*/  F2FP.BF16.F32.PACK_AB R66, RZ, R66 ;  /* 0x00000042ff42723e */ /* 0x000fe200000010ff */
[-C--:B------:R-:W-:Y:S01]  /*5d40*/  FMUL R74, R74, R88.reuse ;  /* 0x000000584a4a7220 */ /* 0x080fe20000400000 */
[----:B------:R-:W-:Y:S01]  /*5d50*/  IADD3.X R7, R57, R15, R5, P1, P2 ;  /* 0x0000000f39077210 */ /* 0x000fe20000fe4405 */
[-C--:B------:R-:W-:Y:S01]  /*5d60*/  FMUL R75, R75, R88.reuse ;  /* 0x000000584b4b7220 */ /* 0x080fe20000400000 */
[C---:B------:R-:W-:Y:S01]  /*5d70*/  ISETP.GT.AND P1, PT, R3.reuse, RZ, P4 ;  /* 0x000000ff0300720c */ /* 0x040fe20002724270 */
[-C--:B------:R-:W-:Y:S01]  /*5d80*/  FMUL R76, R76, R88.reuse ;  /* 0x000000584c4c7220 */ /* 0x080fe20000400000 */
[----:B------:R-:W-:Y:S01]  /*5d90*/  @P0 STG.E.U16 desc[UR36][R8.64+0x2], R59 ;  /* 0x0000023b08000986 */ /* 0x000fe2000c101524 */
[----:B------:R-:W-:Y:S01]  /*5da0*/  ISETP.GT.AND P0, PT, R3, RZ, P3 ;  /* 0x000000ff0300720c */ /* 0x000fe20001f04270 */
[-C--:B------:R-:W-:Y:S01]  /*5db0*/  FMUL R77, R77, R88.reuse ;  /* 0x000000584d4d7220 */ /* 0x080fe20000400000 */
[----:B------:R-:W-:Y:S01]  /*5dc0*/  ISETP.GT.AND P2, PT, R4, 0x11, PT ;  /* 0x000000110400780c */ /* 0x000fe20003f44270 */
[-C--:B------:R-:W-:Y:S01]  /*5dd0*/  FMUL R78, R78, R88.reuse ;  /* 0x000000584e4e7220 */ /* 0x080fe20000400000 */
[----:B------:R-:W-:Y:S01]  /*5de0*/  F2FP.BF16.F32.PACK_AB R67, RZ, R67 ;  /* 0x00000043ff43723e */ /* 0x000fe200000010ff */
[----:B------:R-:W-:Y:S01]  /*5df0*/  FMUL R79, R79, R88 ;  /* 0x000000584f4f7220 */ /* 0x000fe20000400000 */
[----:B------:R-:W-:Y:S01]  /*5e00*/  F2FP.BF16.F32.PACK_AB R68, RZ, R68 ;  /* 0x00000044ff44723e */ /* 0x000fe200000010ff */
[-C--:B------:R-:W-:Y:S01]  /*5e10*/  FMUL R80, R80, R88.reuse ;  /* 0x0000005850507220 */ /* 0x080fe20000400000 */
[----:B------:R-:W-:Y:S01]  /*5e20*/  F2FP.BF16.F32.PACK_AB R69, RZ, R69 ;  /* 0x00000045ff45723e */ /* 0x000fe200000010ff */
[----:B------:R-:W-:Y:S01]  /*5e30*/  FMUL R81, R81, R88 ;  /* 0x0000005851517220 */ /* 0x000fe20000400000 */
[--C-:B------:R-:W-:Y:S01]  /*5e40*/  @P1 IMAD.MOV.U32 R10, RZ, RZ, R14.reuse ;  /* 0x000000ffff0a1224 */ /* 0x100fe200078e000e */
[----:B------:R-:W-:Y:S01]  /*5e50*/  F2FP.BF16.F32.PACK_AB R70, RZ, R70 ;  /* 0x00000046ff46723e */ /* 0x000fe200000010ff */
[--C-:B------:R-:W-:Y:S01]  /*5e60*/  @P1 IMAD.MOV.U32 R11, RZ, RZ, R15.reuse ;  /* 0x000000ffff0b1224 */ /* 0x100fe200078e000f */
[----:B------:R-:W-:Y:S01]  /*5e70*/  F2FP.BF16.F32.PACK_AB R71, RZ, R71 ;  /* 0x00000047ff47723e */ /* 0x000fe200000010ff */
[----:B------:R-:W-:Y:S01]  /*5e80*/  FMUL R82, R82, R88 ;  /* 0x0000005852527220 */ /* 0x000fe20000400000 */
[----:B------:R-:W-:Y:S01]  /*5e90*/  F2FP.BF16.F32.PACK_AB R72, RZ, R72 ;  /* 0x00000048ff48723e */ /* 0x000fe200000010ff */
[-C--:B------:R-:W-:Y:S01]  /*5ea0*/  FMUL R83, R83, R88.reuse ;  /* 0x0000005853537220 */ /* 0x080fe20000400000 */
[----:B------:R0:W-:Y:S01]  /*5eb0*/  @P1 STG.E.U16 desc[UR36][R10.64+0x10], R60 ;  /* 0x0000103c0a001986 */ /* 0x0001e2000c101524 */
[----:B------:R-:W-:Y:S01]  /*5ec0*/  ISETP.GT.AND P1, PT, R3, 0x8, P4 ;  /* 0x000000080300780c */ /* 0x000fe20002724270 */
[-C--:B------:R-:W-:Y:S01]  /*5ed0*/  FMUL R84, R84, R88.reuse ;  /* 0x0000005854547220 */ /* 0x080fe20000400000 */
[----:B------:R-:W-:Y:S01]  /*5ee0*/  F2FP.BF16.F32.PACK_AB R73, RZ, R73 ;  /* 0x00000049ff49723e */ /* 0x000fe200000010ff */
[----:B------:R-:W-:Y:S01]  /*5ef0*/  FMUL R85, R85, R88 ;  /* 0x0000005855557220 */ /* 0x000fe20000400000 */
[----:B------:R-:W-:Y:S01]  /*5f00*/  F2FP.BF16.F32.PACK_AB R74, RZ, R74 ;  /* 0x0000004aff4a723e */ /* 0x000fe200000010ff */
[-C--:B------:R-:W-:Y:S01]  /*5f10*/  FMUL R86, R86, R88.reuse ;  /* 0x0000005856567220 */ /* 0x080fe20000400000 */
[----:B------:R-:W-:Y:S01]  /*5f20*/  F2FP.BF16.F32.PACK_AB R75, RZ, R75 ;  /* 0x0000004bff4b723e */ /* 0x000fe200000010ff */
[-C--:B------:R-:W-:Y:S01]  /*5f30*/  FMUL R87, R87, R88.reuse ;  /* 0x0000005857577220 */ /* 0x080fe20000400000 */
[----:B------:R-:W-:Y:S01]  /*5f40*/  ISETP.GT.AND P5, PT, R4, 0x28, PT ;  /* 0x000000280400780c */ /* 0x000fe20003fa4270 */
[----:B------:R-:W-:Y:S01]  /*5f50*/  FMUL R24, R24, R88 ;  /* 0x0000005818187220 */ /* 0x000fe20000400000 */
[----:B------:R-:W-:Y:S01]  /*5f60*/  F2FP.BF16.F32.PACK_AB R76, RZ, R76 ;  /* 0x0000004cff4c723e */ /* 0x000fe200000010ff */
[--C-:B0-----:R-:W-:Y:S01]  /*5f70*/  @P0 IMAD.MOV.U32 R10, RZ, RZ, R14.reuse ;  /* 0x000000ffff0a0224 */ /* 0x101fe200078e000e */
[----:B------:R-:W-:Y:S01]  /*5f80*/  ISETP.GT.AND P4, PT, R4, 0x29, PT ;  /* 0x000000290400780c */ /* 0x000fe20003f84270 */
        /* <DEDUP_REMOVED lines=8> */
[C---:B------:R-:W-:Y:S01]  /*6010*/  ISETP.GT.AND P3, PT, R4.reuse, 0x10, PT ;  /* 0x000000100400780c */ /* 0x040fe20003f64270 */
[----:B------:R-:W-:Y:S01]  /*6020*/  @P1 STG.E.U16 desc[UR36][R8.64+0x10], R62 ;  /* 0x0000103e08001986 */ /* 0x000fe2000c101524 */
        /* <DEDUP_REMOVED lines=8> */
[----:B------:R-:W-:Y:S01]  /*60b0*/  F2FP.BF16.F32.PACK_AB R82, RZ, R82 ;  /* 0x00000052ff52723e */ /* 0x000fe200000010ff */
[----:B------:R-:W-:Y:S01]  /*60c0*/  @P0 STG.E.U16 desc[UR36][R8.64+0x12], R63 ;  /* 0x0000123f08000986 */ /* 0x000fe2000c101524 */
[----:B------:R-:W-:Y:S01]  /*60d0*/  ISETP.GT.AND P0, PT, R3, RZ, P3 ;  /* 0x000000ff0300720c */ /* 0x000fe20001f04270 */
[-C--:B------:R-:W-:Y:S01]  /*60e0*/  FMUL R32, R32, R88.reuse ;  /* 0x0000005820207220 */ /* 0x080fe20000400000 */
[----:B------:R-:W-:Y:S01]  /*60f0*/  F2FP.BF16.F32.PACK_AB R83, RZ, R83 ;  /* 0x00000053ff53723e */ /* 0x000fe200000010ff */
[----:B------:R-:W-:Y:S01]  /*6100*/  FMUL R33, R33, R88 ;  /* 0x0000005821217220 */ /* 0x000fe20000400000 */
[----:B------:R-:W-:Y:S01]  /*6110*/  F2FP.BF16.F32.PACK_AB R84, RZ, R84 ;  /* 0x00000054ff54723e */ /* 0x000fe200000010ff */
[-C--:B------:R-:W-:Y:S01]  /*6120*/  FMUL R34, R34, R88.reuse ;  /* 0x0000005822227220 */ /* 0x080fe20000400000 */
[----:B------:R-:W-:Y:S01]  /*6130*/  P2R R5, PR, RZ, 0x20 ;  /* 0x00000020ff057803 */ /* 0x000fe20000000000 */
[-C--:B------:R-:W-:Y:S01]  /*6140*/  FMUL R35, R35, R88.reuse ;  /* 0x0000005823237220 */ /* 0x080fe20000400000 */
[----:B------:R-:W-:Y:S01]  /*6150*/  F2FP.BF16.F32.PACK_AB R85, RZ, R85 ;  /* 0x00000055ff55723e */ /* 0x000fe200000010ff */
[----:B------:R-:W-:Y:S01]  /*6160*/  FMUL R36, R36, R88 ;  /* 0x0000005824247220 */ /* 0x000fe20000400000 */
[----:B------:R-:W-:Y:S01]  /*6170*/  F2FP.BF16.F32.PACK_AB R86, RZ, R86 ;  /* 0x00000056ff56723e */ /* 0x000fe200000010ff */
[----:B------:R-:W-:Y:S01]  /*6180*/  FMUL R37, R37, R88 ;  /* 0x0000005825257220 */ /* 0x000fe20000400000 */
[----:B------:R-:W-:Y:S01]  /*6190*/  F2FP.BF16.F32.PACK_AB R87, RZ, R87 ;  /* 0x00000057ff57723e */ /* 0x000fe200000010ff */
[--C-:B0-----:R-:W-:Y:S01]  /*61a0*/  @P0 IMAD.MOV.U32 R10, RZ, RZ, R14.reuse ;  /* 0x000000ffff0a0224 */ /* 0x101fe200078e000e */
[----:B------:R-:W-:Y:S01]  /*61b0*/  F2FP.BF16.F32.PACK_AB R24, RZ, R24 ;  /* 0x00000018ff18723e */ /* 0x000fe200000010ff */
[--C-:B------:R-:W-:Y:S01]  /*61c0*/  @P0 IMAD.MOV.U32 R11, RZ, RZ, R15.reuse ;  /* 0x000000ffff0b0224 */ /* 0x100fe200078e000f */
[----:B------:R-:W-:Y:S01]  /*61d0*/  F2FP.BF16.F32.PACK_AB R25, RZ, R25 ;  /* 0x00000019ff19723e */ /* 0x000fe200000010ff */
[----:B------:R-:W-:Y:S01]  /*61e0*/  FMUL R38, R38, R88 ;  /* 0x0000005826267220 */ /* 0x000fe20000400000 */
[----:B------:R-:W-:Y:S01]  /*61f0*/  F2FP.BF16.F32.PACK_AB R26, RZ, R26 ;  /* 0x0000001aff1a723e */ /* 0x000fe200000010ff */
[-C--:B------:R-:W-:Y:S01]  /*6200*/  FMUL R39, R39, R88.reuse ;  /* 0x0000005827277220 */ /* 0x080fe20000400000 */
[----:B------:R0:W-:Y:S01]  /*6210*/  @P0 STG.E.U16 desc[UR36][R10.64+0x20], R64 ;  /* 0x000020400a000986 */ /* 0x0001e2000c101524 */
[----:B------:R-:W-:Y:S01]  /*6220*/  ISETP.GT.AND P0, PT, R3, RZ, P2 ;  /* 0x000000ff0300720c */ /* 0x000fe20001704270 */
        /* <DEDUP_REMOVED lines=12> */
[----:B0-----:R-:W-:Y:S01]  /*62f0*/  @P0 IMAD.MOV.U32 R10, RZ, RZ, R14 ;  /* 0x000000ffff0a0224 */ /* 0x001fe200078e000e */
[----:B------:R-:W-:Y:S01]  /*6300*/  F2FP.BF16.F32.PACK_AB R33, RZ, R33 ;  /* 0x00000021ff21723e */ /* 0x000fe200000010ff */
[----:B------:R-:W-:Y:S01]  /*6310*/  @P0 IMAD.MOV.U32 R11, RZ, RZ, R15 ;  /* 0x000000ffff0b0224 */ /* 0x000fe200078e000f */
[----:B------:R-:W-:Y:S01]  /*6320*/  F2FP.BF16.F32.PACK_AB R34, RZ, R34 ;  /* 0x00000022ff22723e */ /* 0x000fe200000010ff */
[-C--:B------:R-:W-:Y:S01]  /*6330*/  FMUL R46, R46, R88.reuse ;  /* 0x000000582e2e7220 */ /* 0x080fe20000400000 */
[----:B------:R-:W-:Y:S01]  /*6340*/  F2FP.BF16.F32.PACK_AB R35, RZ, R35 ;  /* 0x00000023ff23723e */ /* 0x000fe200000010ff */
[-C--:B------:R-:W-:Y:S01]  /*6350*/  FMUL R47, R47, R88.reuse ;  /* 0x000000582f2f7220 */ /* 0x080fe20000400000 */
[----:B------:R0:W-:Y:S01]  /*6360*/  @P0 STG.E.U16 desc[UR36][R10.64+0x22], R65 ;  /* 0x000022410a000986 */ /* 0x0001e2000c101524 */
[----:B------:R-:W-:Y:S01]  /*6370*/  ISETP.GT.AND P0, PT, R3, 0x8, P3 ;  /* 0x000000080300780c */ /* 0x000fe20001f04270 */
[-C--:B------:R-:W-:Y:S01]  /*6380*/  FMUL R48, R48, R88.reuse ;  /* 0x0000005830307220 */ /* 0x080fe20000400000 */
[----:B------:R-:W-:Y:S01]  /*6390*/  ISETP.GT.AND P3, PT, R4, 0x30, PT ;  /* 0x000000300400780c */ /* 0x000fe20003f64270 */
        /* <DEDUP_REMOVED lines=11> */
[----:B------:R-:W-:Y:S01]  /*6450*/  ISETP.GT.AND P0, PT, R3, 0x8, P2 ;  /* 0x000000080300780c */ /* 0x000fe20001704270 */
[-C--:B------:R-:W-:Y:S01]  /*6460*/  FMUL R54, R54, R88.reuse ;  /* 0x0000005836367220 */ /* 0x080fe20000400000 */
[----:B------:R-:W-:Y:S01]  /*6470*/  ISETP.GT.AND P2, PT, R4, 0x18, PT ;  /* 0x000000180400780c */ /* 0x000fe20003f44270 */
[----:B------:R-:W-:Y:S01]  /*6480*/  FMUL R55, R55, R88 ;  /* 0x0000005837377220 */ /* 0x000fe20000400000 */
[----:B------:R-:W-:-:S02]  /*6490*/  F2FP.BF16.F32.PACK_AB R41, RZ, R41 ;  /* 0x00000029ff29723e */ /* 0x000fc400000010ff */
[----:B------:R-:W-:Y:S02]  /*64a0*/  F2FP.BF16.F32.PACK_AB R42, RZ, R42 ;  /* 0x0000002aff2a723e */ /* 0x000fe400000010ff */
[----:B------:R-:W-:Y:S02]  /*64b0*/  F2FP.BF16.F32.PACK_AB R43, RZ, R43 ;  /* 0x0000002bff2b723e */ /* 0x000fe400000010ff */
[----:B------:R-:W-:Y:S02]  /*64c0*/  F2FP.BF16.F32.PACK_AB R44, RZ, R44 ;  /* 0x0000002cff2c723e */ /* 0x000fe400000010ff */
[----:B------:R-:W-:Y:S01]  /*64d0*/  F2FP.BF16.F32.PACK_AB R45, RZ, R45 ;  /* 0x0000002dff2d723e */ /* 0x000fe200000010ff */
[----:B------:R-:W-:Y:S01]  /*64e0*/  @P0 STG.E.U16 desc[UR36][R8.64+0x22], R67 ;  /* 0x0000224308000986 */ /* 0x000fe2000c101524 */
[----:B------:R-:W-:Y:S02]  /*64f0*/  ISETP.GT.AND P0, PT, R3, RZ, P2 ;  /* 0x000000ff0300720c */ /* 0x000fe40001704270 */
[----:B------:R-:W-:-:S02]  /*6500*/  F2FP.BF16.F32.PACK_AB R46, RZ, R46 ;  /* 0x0000002eff2e723e */ /* 0x000fc400000010ff */
[----:B------:R-:W-:Y:S02]  /*6510*/  F2FP.BF16.F32.PACK_AB R47, RZ, R47 ;  /* 0x0000002fff2f723e */ /* 0x000fe400000010ff */
[----:B------:R-:W-:Y:S02]  /*6520*/  F2FP.BF16.F32.PACK_AB R48, RZ, R48 ;  /* 0x00000030ff30723e */ /* 0x000fe400000010ff */
[----:B------:R-:W-:Y:S02]  /*6530*/  F2FP.BF16.F32.PACK_AB R49, RZ, R49 ;  /* 0x00000031ff31723e */ /* 0x000fe400000010ff */
[----:B------:R-:W-:Y:S02]  /*6540*/  F2FP.BF16.F32.PACK_AB R50, RZ, R50 ;  /* 0x00000032ff32723e */ /* 0x000fe400000010ff */
[----:B------:R-:W-:Y:S01]  /*6550*/  F2FP.BF16.F32.PACK_AB R51, RZ, R51 ;  /* 0x00000033ff33723e */ /* 0x000fe200000010ff */
[----:B0-----:R-:W-:Y:S01]  /*6560*/  @P0 IMAD.MOV.U32 R10, RZ, RZ, R14 ;  /* 0x000000ffff0a0224 */ /* 0x001fe200078e000e */
[----:B------:R-:W-:Y:S01]  /*6570*/  F2FP.BF16.F32.PACK_AB R52, RZ, R52 ;  /* 0x00000034ff34723e */ /* 0x000fe200000010ff */
[----:B------:R-:W-:Y:S01]  /*6580*/  @P0 IMAD.MOV.U32 R11, RZ, RZ, R15 ;  /* 0x000000ffff0b0224 */ /* 0x000fe200078e000f */
[----:B------:R-:W-:-:S02]  /*6590*/  F2FP.BF16.F32.PACK_AB R53, RZ, R53 ;  /* 0x00000035ff35723e */ /* 0x000fc400000010ff */
[----:B------:R-:W-:Y:S02]  /*65a0*/  F2FP.BF16.F32.PACK_AB R54, RZ, R54 ;  /* 0x00000036ff36723e */ /* 0x000fe400000010ff */
[----:B------:R0:W-:Y:S01]  /*65b0*/  @P0 STG.E.U16 desc[UR36][R10.64+0x30], R68 ;  /* 0x000030440a000986 */ /* 0x0001e2000c101524 */
[----:B------:R-:W-:Y:S02]  /*65c0*/  ISETP.GT.AND P0, PT, R3, RZ, P1 ;  /* 0x000000ff0300720c */ /* 0x000fe40000f04270 */
[----:B------:R-:W-:-:S11]  /*65d0*/  F2FP.BF16.F32.PACK_AB R55, RZ, R55 ;  /* 0x00000037ff37723e */ /* 0x000fd600000010ff */
[----:B0-----:R-:W-:Y:S02]  /*65e0*/  @P0 IMAD.MOV.U32 R10, RZ, RZ, R14 ;  /* 0x000000ffff0a0224 */ /* 0x001fe400078e000e */
[----:B------:R-:W-:-:S05]  /*65f0*/  @P0 IMAD.MOV.U32 R11, RZ, RZ, R15 ;  /* 0x000000ffff0b0224 */ /* 0x000fca00078e000f */
[----:B------:R0:W-:Y:S01]  /*6600*/  @P0 STG.E.U16 desc[UR36][R10.64+0x32], R69 ;  /* 0x000032450a000986 */ /* 0x0001e2000c101524 */
[----:B------:R-:W-:Y:S02]  /*6610*/  ISETP.GT.AND P0, PT, R3, 0x8, P2 ;  /* 0x000000080300780c */ /* 0x000fe40001704270 */
[----:B------:R-:W-:-:S11]  /*6620*/  ISETP.GT.AND P2, PT, R4, 0x20, PT ;  /* 0x000000200400780c */ /* 0x000fd60003f44270 */
[----:B------:R-:W-:Y:S01]  /*6630*/  @P0 STG.E.U16 desc[UR36][R8.64+0x30], R70 ;  /* 0x0000304608000986 */ /* 0x000fe2000c101524 */
[----:B------:R-:W-:Y:S02]  /*6640*/  ISETP.GT.AND P0, PT, R3, 0x8, P1 ;  /* 0x000000080300780c */ /* 0x000fe40000f04270 */
[----:B------:R-:W-:-:S11]  /*6650*/  ISETP.GT.AND P1, PT, R4, 0x21, PT ;  /* 0x000000210400780c */ /* 0x000fd60003f24270 */
[----:B------:R-:W-:Y:S01]  /*6660*/  @P0 STG.E.U16 desc[UR36][R8.64+0x32], R71 ;  /* 0x0000324708000986 */ /* 0x000fe2000c101524 */
[----:B------:R-:W-:-:S13]  /*6670*/  ISETP.GT.AND P0, PT, R3, RZ, P2 ;  /* 0x000000ff0300720c */ /* 0x000fda0001704270 */
[----:B0-----:R-:W-:Y:S02]  /*6680*/  @P0 IMAD.MOV.U32 R10, RZ, RZ, R14 ;  /* 0x000000ffff0a0224 */ /* 0x001fe400078e000e */
[----:B------:R-:W-:-:S05]  /*6690*/  @P0 IMAD.MOV.U32 R11, RZ, RZ, R15 ;  /* 0x000000ffff0b0224 */ /* 0x000fca00078e000f */
[----:B------:R0:W-:Y:S01]  /*66a0*/  @P0 STG.E.U16 desc[UR36][R10.64+0x40], R72 ;  /* 0x000040480a000986 */ /* 0x0001e2000c101524 */
[----:B------:R-:W-:-:S13]  /*66b0*/  ISETP.GT.AND P0, PT, R3, RZ, P1 ;  /* 0x000000ff0300720c */ /* 0x000fda0000f04270 */
[----:B0-----:R-:W-:Y:S02]  /*66c0*/  @P0 IMAD.MOV.U32 R10, RZ, RZ, R14 ;  /* 0x000000ffff0a0224 */ /* 0x001fe400078e000e */
[----:B------:R-:W-:-:S05]  /*66d0*/  @P0 IMAD.MOV.U32 R11, RZ, RZ, R15 ;  /* 0x000000ffff0b0224 */ /* 0x000fca00078e000f */
[----:B------:R0:W-:Y:S01]  /*66e0*/  @P0 STG.E.U16 desc[UR36][R10.64+0x42], R73 ;  /* 0x000042490a000986 */ /* 0x0001e2000c101524 */
[----:B------:R-:W-:Y:S02]  /*66f0*/  ISETP.GT.AND P0, PT, R3, 0x8, P2 ;  /* 0x000000080300780c */ /* 0x000fe40001704270 */
[----:B------:R-:W-:-:S11]  /*6700*/  ISETP.GT.AND P2, PT, R4, 0x38, PT ;  /* 0x000000380400780c */ /* 0x000fd60003f44270 */
[----:B------:R-:W-:Y:S01]  /*6710*/  @P0 STG.E.U16 desc[UR36][R8.64+0x40], R74 ;  /* 0x0000404a08000986 */ /* 0x000fe2000c101524 */
[----:B------:R-:W-:-:S13]  /*6720*/  ISETP.GT.AND P0, PT, R3, 0x8, P1 ;  /* 0x000000080300780c */ /* 0x000fda0000f04270 */
        /* <DEDUP_REMOVED lines=9> */
[----:B------:R-:W-:-:S13]  /*67c0*/  ISETP.GT.AND P0, PT, R3, 0x8, P5 ;  /* 0x000000080300780c */ /* 0x000fda0002f04270 */
[----:B------:R-:W-:Y:S01]  /*67d0*/  @P0 STG.E.U16 desc[UR36][R8.64+0x50], R78 ;  /* 0x0000504e08000986 */ /* 0x000fe2000c101524 */
[----:B------:R-:W-:-:S13]  /*67e0*/  ISETP.GT.AND P0, PT, R3, 0x8, P4 ;  /* 0x000000080300780c */ /* 0x000fda0002704270 */
[----:B------:R-:W-:Y:S01]  /*67f0*/  @P0 STG.E.U16 desc[UR36][R8.64+0x52], R79 ;  /* 0x0000524f08000986 */ /* 0x000fe2000c101524 */
[----:B------:R-:W-:-:S13]  /*6800*/  ISETP.GT.AND P0, PT, R3, RZ, P3 ;  /* 0x000000ff0300720c */ /* 0x000fda0001f04270 */
[----:B0-----:R-:W-:Y:S02]  /*6810*/  @P0 IMAD.MOV.U32 R10, RZ, RZ, R14 ;  /* 0x000000ffff0a0224 */ /* 0x001fe400078e000e */
[----:B------:R-:W-:-:S05]  /*6820*/  @P0 IMAD.MOV.U32 R11, RZ, RZ, R15 ;  /* 0x000000ffff0b0224 */ /* 0x000fca00078e000f */
[----:B------:R0:W-:Y:S01]  /*6830*/  @P0 STG.E.U16 desc[UR36][R10.64+0x60], R80 ;  /* 0x000060500a000986 */ /* 0x0001e2000c101524 */
[----:B------:R-:W-:-:S04]  /*6840*/  ISETP.GT.AND P0, PT, R4, 0x31, PT ;  /* 0x000000310400780c */ /* 0x000fc80003f04270 */
        /* <DEDUP_REMOVED lines=8> */
[----:B------:R-:W-:-:S05]  /*68d0*/  IADD3 R12, P1, R89, R8, RZ ;  /* 0x00000008590c7210 */ /* 0x000fca0007f3e0ff */
[----:B------:R-:W-:Y:S01]  /*68e0*/  IMAD.X R13, R57, 0x1, R9, P1 ;  /* 0x00000001390d7824 */ /* 0x000fe200008e0609 */
[----:B------:R-:W-:-:S13]  /*68f0*/  ISETP.GT.AND P1, PT, R3, RZ, P2 ;  /* 0x000000ff0300720c */ /* 0x000fda0001724270 */
[----:B------:R-:W-:Y:S01]  /*6900*/  @P1 STG.E.U16 desc[UR36][R14.64+0x70], R84 ;  /* 0x000070540e001986 */ /* 0x000fe2000c101524 */
[----:B------:R-:W-:-:S05]  /*6910*/  IADD3 R20, P1, R89, R8, RZ ;  /* 0x0000000859147210 */ /* 0x000fca0007f3e0ff */
[----:B------:R-:W-:Y:S01]  /*6920*/  IMAD.X R21, R57, 0x1, R9, P1 ;  /* 0x0000000139157824 */ /* 0x000fe200008e0609 */
[----:B0-----:R-:W-:-:S05]  /*6930*/  IADD3 R10, P1, R89, R14, RZ ;  /* 0x0000000e590a7210 */ /* 0x001fca0007f3e0ff */
[----:B------:R-:W-:Y:S01]  /*6940*/  IMAD.X R11, R57, 0x1, R15, P1 ;  /* 0x00000001390b7824 */ /* 0x000fe200008e060f */
[----:B------:R-:W-:-:S04]  /*6950*/  ISETP.GT.AND P1, PT, R4, 0x39, PT ;  /* 0x000000390400780c */ /* 0x000fc80003f24270 */
[----:B------:R-:W-:-:S13]  /*6960*/  ISETP.GT.AND P5, PT, R3, RZ, P1 ;  /* 0x000000ff0300720c */ /* 0x000fda0000fa4270 */
[----:B------:R-:W-:Y:S01]  /*6970*/  @P5 STG.E.U16 desc[UR36][R14.64+0x72], R85 ;  /* 0x000072550e005986 */ /* 0x000fe2000c101524 */
[----:B------:R-:W-:-:S13]  /*6980*/  ISETP.GT.AND P5, PT, R3, 0x8, P2 ;  /* 0x000000080300780c */ /* 0x000fda00017a4270 */
[----:B------:R-:W-:Y:S01]  /*6990*/  @P5 STG.E.U16 desc[UR36][R8.64+0x70], R86 ;  /* 0x0000705608005986 */ /* 0x000fe2000c101524 */
[----:B------:R-:W-:-:S13]  /*69a0*/  ISETP.GT.AND P5, PT, R3, 0x8, P1 ;  /* 0x000000080300780c */ /* 0x000fda0000fa4270 */
[----:B------:R0:W-:Y:S01]  /*69b0*/  @P5 STG.E.U16 desc[UR36][R8.64+0x72], R87 ;  /* 0x0000725708005986 */ /* 0x0001e2000c101524 */
[C---:B------:R-:W-:Y:S02]  /*69c0*/  ISETP.GT.AND P5, PT, R3.reuse, 0x80, P6 ;  /* 0x000000800300780c */ /* 0x040fe400037a4270 */
[----:B------:R-:W-:-:S11]  /*69d0*/  ISETP.GT.AND P6, PT, R3, 0x88, P6 ;  /* 0x000000880300780c */ /* 0x000fd600037c4270 */
[----:B------:R-:W-:Y:S01]  /*69e0*/  @P5 STG.E.U16 desc[UR36][R10.64], R24 ;  /* 0x000000180a005986 */ /* 0x000fe2000c101524 */
[----:B------:R-:W-:-:S04]  /*69f0*/  ISETP.GT.AND P5, PT, R4, 0x1, PT ;  /* 0x000000010400780c */ /* 0x000fc80003fa4270 */
[----:B------:R-:W-:-:S13]  /*6a00*/  ISETP.GT.AND P5, PT, R3, 0x80, P5 ;  /* 0x000000800300780c */ /* 0x000fda0002fa4270 */
[----:B0-----:R-:W-:Y:S02]  /*6a10*/  @P5 IMAD.MOV.U32 R8, RZ, RZ, R10 ;  /* 0x000000ffff085224 */ /* 0x001fe400078e000a */
[----:B------:R-:W-:-:S05]  /*6a20*/  @P5 IMAD.MOV.U32 R9, RZ, RZ, R11 ;  /* 0x000000ffff095224 */ /* 0x000fca00078e000b */
[----:B------:R0:W-:Y:S01]  /*6a30*/  @P5 STG.E.U16 desc[UR36][R8.64+0x2], R25 ;  /* 0x0000021908005986 */ /* 0x0001e2000c101524 */
[----:B------:R-:W-:-:S03]  /*6a40*/  ISETP.NE.AND P5, PT, R5, RZ, PT ;  /* 0x000000ff0500720c */ /* 0x000fc60003fa5270 */
[----:B------:R-:W-:Y:S01]  /*6a50*/  @P6 STG.E.U16 desc[UR36][R12.64], R26 ;  /* 0x0000001a0c006986 */ /* 0x000fe2000c101524 */
[----:B------:R-:W-:-:S04]  /*6a60*/  ISETP.GT.AND P6, PT, R4, 0x1, PT ;  /* 0x000000010400780c */ /* 0x000fc80003fc4270 */
[----:B------:R-:W-:-:S13]  /*6a70*/  ISETP.GT.AND P6, PT, R3, 0x88, P6 ;  /* 0x000000880300780c */ /* 0x000fda00037c4270 */
[----:B------:R-:W-:Y:S01]  /*6a80*/  @P6 STG.E.U16 desc[UR36][R20.64+0x2], R27 ;  /* 0x0000021b14006986 */ /* 0x000fe2000c101524 */
[----:B------:R-:W-:-:S04]  /*6a90*/  ISETP.GT.AND P6, PT, R4, 0x8, PT ;  /* 0x000000080400780c */ /* 0x000fc80003fc4270 */
[----:B------:R-:W-:-:S13]  /*6aa0*/  ISETP.GT.AND P6, PT, R3, 0x80, P6 ;  /* 0x000000800300780c */ /* 0x000fda00037c4270 */
[----:B0-----:R-:W-:Y:S02]  /*6ab0*/  @P6 IMAD.MOV.U32 R8, RZ, RZ, R10 ;  /* 0x000000ffff086224 */ /* 0x001fe400078e000a */
[----:B------:R-:W-:-:S05]  /*6ac0*/  @P6 IMAD.MOV.U32 R9, RZ, RZ, R11 ;  /* 0x000000ffff096224 */ /* 0x000fca00078e000b */
[----:B------:R0:W-:Y:S01]  /*6ad0*/  @P6 STG.E.U16 desc[UR36][R8.64+0x10], R28 ;  /* 0x0000101c08006986 */ /* 0x0001e2000c101524 */
[----:B------:R-:W-:-:S04]  /*6ae0*/  ISETP.GT.AND P6, PT, R4, 0x9, PT ;  /* 0x000000090400780c */ /* 0x000fc80003fc4270 */
[----:B------:R-:W-:-:S13]  /*6af0*/  ISETP.GT.AND P6, PT, R3, 0x80, P6 ;  /* 0x000000800300780c */ /* 0x000fda00037c4270 */
[----:B0-----:R-:W-:Y:S02]  /*6b00*/  @P6 IMAD.MOV.U32 R8, RZ, RZ, R10 ;  /* 0x000000ffff086224 */ /* 0x001fe400078e000a */
[----:B------:R-:W-:-:S05]  /*6b10*/  @P6 IMAD.MOV.U32 R9, RZ, RZ, R11 ;  /* 0x000000ffff096224 */ /* 0x000fca00078e000b */
[----:B------:R0:W-:Y:S01]  /*6b20*/  @P6 STG.E.U16 desc[UR36][R8.64+0x12], R29 ;  /* 0x0000121d08006986 */ /* 0x0001e2000c101524 */
[----:B------:R-:W-:-:S04]  /*6b30*/  ISETP.GT.AND P6, PT, R4, 0x8, PT ;  /* 0x000000080400780c */ /* 0x000fc80003fc4270 */
[----:B------:R-:W-:-:S13]  /*6b40*/  ISETP.GT.AND P6, PT, R3, 0x88, P6 ;  /* 0x000000880300780c */ /* 0x000fda00037c4270 */
        /* <DEDUP_REMOVED lines=45> */
[----:B------:R-:W-:Y:S01]  /*6e20*/  @P6 STG.E.U16 desc[UR36][R8.64+0x42], R41 ;  /* 0x0000422908006986 */ /* 0x000fe2000c101524 */
[----:B------:R-:W-:-:S04]  /*6e30*/  ISETP.GT.AND P6, PT, R4, 0x20, PT ;  /* 0x000000200400780c */ /* 0x000fc80003fc4270 */
[----:B------:R-:W-:-:S13]  /*6e40*/  ISETP.GT.AND P6, PT, R3, 0x88, P6 ;  /* 0x000000880300780c */ /* 0x000fda00037c4270 */
[----:B------:R-:W-:Y:S01]  /*6e50*/  @P6 STG.E.U16 desc[UR36][R6.64+0x40], R42 ;  /* 0x0000402a06006986 */ /* 0x000fe2000c101524 */
[----:B------:R-:W-:-:S04]  /*6e60*/  ISETP.GT.AND P6, PT, R4, 0x21, PT ;  /* 0x000000210400780c */ /* 0x000fc80003fc4270 */
[----:B------:R-:W-:-:S13]  /*6e70*/  ISETP.GT.AND P6, PT, R3, 0x88, P6 ;  /* 0x000000880300780c */ /* 0x000fda00037c4270 */
[----:B------:R-:W-:Y:S02]  /*6e80*/  @P6 IMAD.MOV.U32 R4, RZ, RZ, R6 ;  /* 0x000000ffff046224 */ /* 0x000fe400078e0006 */
[----:B------:R-:W-:-:S05]  /*6e90*/  @P6 IMAD.MOV.U32 R5, RZ, RZ, R7 ;  /* 0x000000ffff056224 */ /* 0x000fca00078e0007 */
[----:B------:R0:W-:Y:S01]  /*6ea0*/  @P6 STG.E.U16 desc[UR36][R4.64+0x42], R43 ;  /* 0x0000422b04006986 */ /* 0x0001e2000c101524 */
[C---:B------:R-:W-:Y:S02]  /*6eb0*/  ISETP.GT.AND P6, PT, R3.reuse, 0x80, P5 ;  /* 0x000000800300780c */ /* 0x040fe40002fc4270 */
[----:B------:R-:W-:-:S11]  /*6ec0*/  ISETP.GT.AND P5, PT, R3, 0x88, P5 ;  /* 0x000000880300780c */ /* 0x000fd60002fa4270 */
[----:B0-----:R-:W-:Y:S02]  /*6ed0*/  @P6 IMAD.MOV.U32 R4, RZ, RZ, R10 ;  /* 0x000000ffff046224 */ /* 0x001fe400078e000a */
[----:B------:R-:W-:-:S05]  /*6ee0*/  @P6 IMAD.MOV.U32 R5, RZ, RZ, R11 ;  /* 0x000000ffff056224 */ /* 0x000fca00078e000b */
[----:B------:R0:W-:Y:S01]  /*6ef0*/  @P6 STG.E.U16 desc[UR36][R4.64+0x50], R44 ;  /* 0x0000502c04006986 */ /* 0x0001e2000c101524 */
[C---:B------:R-:W-:Y:S02]  /*6f00*/  ISETP.GT.AND P6, PT, R3.reuse, 0x80, P4 ;  /* 0x000000800300780c */ /* 0x040fe400027c4270 */
[----:B------:R-:W-:-:S11]  /*6f10*/  ISETP.GT.AND P4, PT, R3, 0x88, P4 ;  /* 0x000000880300780c */ /* 0x000fd60002784270 */
[----:B0-----:R-:W-:Y:S02]  /*6f20*/  @P6 IMAD.MOV.U32 R4, RZ, RZ, R10 ;  /* 0x000000ffff046224 */ /* 0x001fe400078e000a */
[----:B------:R-:W-:-:S05]  /*6f30*/  @P6 IMAD.MOV.U32 R5, RZ, RZ, R11 ;  /* 0x000000ffff056224 */ /* 0x000fca00078e000b */
[----:B------:R0:W-:Y:S02]  /*6f40*/  @P6 STG.E.U16 desc[UR36][R4.64+0x52], R45 ;  /* 0x0000522d04006986 */ /* 0x0001e4000c101524 */
[----:B0-----:R-:W-:Y:S02]  /*6f50*/  @P5 IMAD.MOV.U32 R4, RZ, RZ, R6 ;  /* 0x000000ffff045224 */ /* 0x001fe400078e0006 */
[----:B------:R-:W-:-:S05]  /*6f60*/  @P5 IMAD.MOV.U32 R5, RZ, RZ, R7 ;  /* 0x000000ffff055224 */ /* 0x000fca00078e0007 */
[----:B------:R0:W-:Y:S01]  /*6f70*/  @P5 STG.E.U16 desc[UR36][R4.64+0x50], R46 ;  /* 0x0000502e04005986 */ /* 0x0001e2000c101524 */
[C---:B------:R-:W-:Y:S02]  /*6f80*/  ISETP.GT.AND P5, PT, R3.reuse, 0x80, P3 ;  /* 0x000000800300780c */ /* 0x040fe40001fa4270 */
[----:B------:R-:W-:Y:S01]  /*6f90*/  ISETP.GT.AND P3, PT, R3, 0x88, P3 ;  /* 0x000000880300780c */ /* 0x000fe20001f64270 */
        /* <DEDUP_REMOVED lines=17> */
[----:B------:R0:W-:Y:S02]  /*70b0*/  @P3 STG.E.U16 desc[UR36][R4.64+0x60], R50 ;  /* 0x0000603204003986 */ /* 0x0001e4000c101524 */
[----:B0-----:R-:W-:Y:S02]  /*70c0*/  @P0 IMAD.MOV.U32 R4, RZ, RZ, R6 ;  /* 0x000000ffff040224 */ /* 0x001fe400078e0006 */
[----:B------:R-:W-:-:S05]  /*70d0*/  @P0 IMAD.MOV.U32 R5, RZ, RZ, R7 ;  /* 0x000000ffff050224 */ /* 0x000fca00078e0007 */
[----:B------:R0:W-:Y:S02]  /*70e0*/  @P0 STG.E.U16 desc[UR36][R4.64+0x62], R51 ;  /* 0x0000623304000986 */ /* 0x0001e4000c101524 */
[----:B0-----:R-:W-:Y:S02]  /*70f0*/  @P5 IMAD.MOV.U32 R4, RZ, RZ, R10 ;  /* 0x000000ffff045224 */ /* 0x001fe400078e000a */
[----:B------:R-:W-:-:S05]  /*7100*/  @P5 IMAD.MOV.U32 R5, RZ, RZ, R11 ;  /* 0x000000ffff055224 */ /* 0x000fca00078e000b */
[----:B------:R0:W-:Y:S04]  /*7110*/  @P5 STG.E.U16 desc[UR36][R4.64+0x70], R52 ;  /* 0x0000703404005986 */ /* 0x0001e8000c101524 */
[----:B------:R1:W-:Y:S01]  /*7120*/  @P4 STG.E.U16 desc[UR36][R10.64+0x72], R53 ;  /* 0x000072350a004986 */ /* 0x0003e2000c101524 */
[----:B0-----:R-:W-:Y:S02]  /*7130*/  @P2 IMAD.MOV.U32 R4, RZ, RZ, R6 ;  /* 0x000000ffff042224 */ /* 0x001fe400078e0006 */
[----:B------:R-:W-:-:S05]  /*7140*/  @P2 IMAD.MOV.U32 R5, RZ, RZ, R7 ;  /* 0x000000ffff052224 */ /* 0x000fca00078e0007 */
[----:B------:R1:W-:Y:S04]  /*7150*/  @P2 STG.E.U16 desc[UR36][R4.64+0x70], R54 ;  /* 0x0000703604002986 */ /* 0x0003e8000c101524 */
[----:B------:R1:W-:Y:S02]  /*7160*/  @P1 STG.E.U16 desc[UR36][R6.64+0x72], R55 ;  /* 0x0000723706001986 */ /* 0x0003e4000c101524 */
.L_x_158:
[----:B------:R-:W-:Y:S05]  /*7170*/  BSYNC B0 ;  /* 0x0000000000007941 */ /* 0x000fea0003800000 */
.L_x_34:
[----:B------:R-:W-:Y:S01]  /*7180*/  ULDC UR4, c[0x0][0xc] ;  /* 0x0000030000047ab9 */ /* 0x000fe20000000800 */
[----:B------:R-:W-:Y:S01]  /*7190*/  ULDC UR5, c[0x0][0x10] ;  /* 0x0000040000057ab9 */ /* 0x000fe20000000800 */
[----:B------:R-:W2:Y:S01]  /*71a0*/  LDC R3, c[0x0][0x14] ;  /* 0x00000500ff037b82 */ /* 0x000ea20000000800 */
[----:B------:R-:W-:Y:S01]  /*71b0*/  UIMAD.WIDE.U32 UR4, UR4, UR5, URZ ;  /* 0x00000005040472a5 */ /* 0x000fe2000f8e003f */
[----:B------:R-:W-:Y:S02]  /*71c0*/  IMAD.MOV.U32 R92, RZ, RZ, -0x1 ;  /* 0xffffffffff5c7424 */ /* 0x000fe400078e00ff */
[----:B------:R-:W-:-:S03]  /*71d0*/  IMAD.MOV.U32 R89, RZ, RZ, -0x1 ;  /* 0xffffffffff597424 */ /* 0x000fc600078e00ff */
[----:B--2---:R-:W-:-:S04]  /*71e0*/  IMAD.WIDE.U32 R16, R3, UR4, R16 ;  /* 0x0000000403107c25 */ /* 0x004fc8000f8e0010 */
[----:B------:R-:W-:Y:S01]  /*71f0*/  IMAD R3, R3, UR5, RZ ;  /* 0x0000000503037c24 */ /* 0x000fe2000f8e02ff */
[----:B------:R-:W-:Y:S02]  /*7200*/  ULDC.64 UR4, c[0x0][0x650] ;  /* 0x0001940000047ab9 */ /* 0x000fe40000000a00 */
[----:B------:R-:W-:Y:S01]  /*7210*/  ISETP.GE.U32.AND P0, PT, R16, UR4, PT ;  /* 0x0000000410007c0c */ /* 0x000fe2000bf06070 */
[--C-:B------:R-:W-:Y:S01]  /*7220*/  IMAD.IADD R17, R17, 0x1, R3.reuse ;  /* 0x0000000111117824 */ /* 0x100fe200078e0203 */
[----:B------:R-:W-:-:S04]  /*7230*/  PRMT R3, RZ, 0x7610, R3 ;  /* 0x00007610ff037816 */ /* 0x000fc80000000003 */
[----:B------:R-:W-:-:S13]  /*7240*/  ISETP.GE.U32.AND.EX P0, PT, R17, UR5, PT, P0 ;  /* 0x0000000511007c0c */ /* 0x000fda000bf06100 */
[----:B------:R-:W-:Y:S05]  /*7250*/  @P0 BRA `(.L_x_159) ;  /* 0x0000000400640947 */ /* 0x000fea0003800000 */
[----:B0-----:R-:W0:Y:S01]  /*7260*/  S2R R12, SR_CTAID.X ;  /* 0x00000000000c7919 */ /* 0x001e220000002500 */
[----:B-1-34-:R-:W1:Y:S01]  /*7270*/  LDC.64 R10, c[0x0][0x628] ;  /* 0x00018a00ff0a7b82 */ /* 0x01ae620000000a00 */
[----:B------:R-:W-:Y:S01]  /*7280*/  ULDC UR4, c[0x0][0x150] ;  /* 0x0000540000047ab9 */ /* 0x000fe20000000800 */
[----:B------:R-:W-:Y:S01]  /*7290*/  IMAD.MOV.U32 R8, RZ, RZ, R16 ;  /* 0x000000ffff087224 */ /* 0x000fe200078e0010 */
[----:B------:R-:W2:Y:S01]  /*72a0*/  S2R R24, SR_CTAID.Y ;  /* 0x0000000000187919 */ /* 0x000ea20000002600 */
[----:B------:R-:W-:-:S04]  /*72b0*/  IMAD.MOV.U32 R9, RZ, RZ, R17 ;  /* 0x000000ffff097224 */ /* 0x000fc800078e0011 */
[----:B------:R-:W3:Y:S08]  /*72c0*/  LDC R21, c[0x0][0x144] ;  /* 0x00005100ff157b82 */ /* 0x000ef00000000800 */
[----:B------:R-:W4:Y:S08]  /*72d0*/  LDC R0, c[0x0][0x630] ;  /* 0x00018c00ff007b82 */ /* 0x000f300000000800 */
[----:B------:R-:W2:Y:S01]  /*72e0*/  LDC.64 R14, c[0x0][0x620] ;  /* 0x00018800ff0e7b82 */ /* 0x000ea20000000a00 */
[----:B-1----:R-:W-:-:S04]  /*72f0*/  ISETP.NE.U32.AND P0, PT, R10, RZ, PT ;  /* 0x000000ff0a00720c */ /* 0x002fc80003f05070 */
[----:B------:R-:W-:Y:S02]  /*7300*/  ISETP.NE.AND.EX P0, PT, R11, RZ, PT, P0 ;  /* 0x000000ff0b00720c */ /* 0x000fe40003f05300 */
[----:B0-----:R-:W-:-:S05]  /*7310*/  I2FP.F32.U32 R3, R12 ;  /* 0x0000000c00037245 */ /* 0x001fca0000201000 */
[----:B------:R-:W-:-:S04]  /*7320*/  FMUL R3, R3, UR4 ;  /* 0x0000000403037c20 */ /* 0x000fc80008400000 */
[----:B------:R0:W1:Y:S02]  /*7330*/  F2I.U32.TRUNC.NTZ R20, R3 ;  /* 0x0000000300147305 */ /* 0x000064000020f000 */
[----:B---34-:R-:W-:Y:S05]  /*7340*/  @!P0 BRA `(.L_x_160) ;  /* 0x0000000000288947 */ /* 0x018fea0003800000 */
[----:B0-----:R-:W0:Y:S02]  /*7350*/  LDC R3, c[0x0][0x634] ;  /* 0x00018d00ff037b82 */ /* 0x001e240000000800 */
        /* <DEDUP_REMOVED lines=9> */
.L_x_160:
[----:B------:R-:W3:Y:S01]  /*73f0*/  LDC.64 R28, c[0x0][0x640] ;  /* 0x00019000ff1c7b82 */ /* 0x000ee20000000a00 */
[-CC-:B------:R-:W-:Y:S01]  /*7400*/  SHF.R.U64 R89, R8, R0.reuse, R9.reuse ;  /* 0x0000000008597219 */ /* 0x180fe20000001209 */
[----:B-1----:R-:W-:Y:S01]  /*7410*/  IMAD.MOV R20, RZ, RZ, -R20 ;  /* 0x000000ffff147224 */ /* 0x002fe200078e0a14 */
[----:B------:R-:W-:Y:S01]  /*7420*/  SHF.R.U32.HI R0, RZ, R0, R9 ;  /* 0x00000000ff007219 */ /* 0x000fe20000011609 */
[----:B------:R-:W-:Y:S01]  /*7430*/  ULDC UR4, c[0x0][0x154] ;  /* 0x0000550000047ab9 */ /* 0x000fe20000000800 */
[----:B0-----:R-:W-:Y:S01]  /*7440*/  IADD3 R3, P0, RZ, -R89, RZ ;  /* 0x80000059ff037210 */ /* 0x001fe20007f1e0ff */
[----:B------:R-:W-:Y:S02]  /*7450*/  IMAD R21, R21, R20, R12 ;  /* 0x0000001415157224 */ /* 0x000fe400078e020c */
[----:B------:R-:W0:Y:S01]  /*7460*/  LDC R6, c[0x0][0x618] ;  /* 0x00018600ff067b82 */ /* 0x000e220000000800 */
[----:B------:R-:W-:Y:S02]  /*7470*/  IMAD.MOV.U32 R7, RZ, RZ, 0x1 ;  /* 0x00000001ff077424 */ /* 0x000fe400078e00ff */
[----:B------:R-:W-:-:S04]  /*7480*/  IMAD.X R5, RZ, RZ, ~R0, P0 ;  /* 0x000000ffff057224 */ /* 0x000fc800000e0e00 */
[-C--:B--2---:R-:W-:Y:S01]  /*7490*/  IMAD R0, R5, R14.reuse, RZ ;  /* 0x0000000e05007224 */ /* 0x084fe200078e02ff */
[----:B------:R-:W1:Y:S01]  /*74a0*/  LDC R8, c[0x0][0x608] ;  /* 0x00018200ff087b82 */ /* 0x000e620000000800 */
[----:B------:R-:W-:-:S04]  /*74b0*/  IMAD.WIDE.U32 R4, R3, R14, R16 ;  /* 0x0000000e03047225 */ /* 0x000fc800078e0010 */
[----:B------:R-:W-:Y:S01]  /*74c0*/  IMAD R3, R3, R15, R0 ;  /* 0x0000000f03037224 */ /* 0x000fe200078e0200 */
[----:B------:R-:W-:Y:S02]  /*74d0*/  I2FP.F32.U32 R0, R24 ;  /* 0x0000001800007245 */ /* 0x000fe40000201000 */
[----:B------:R-:W2:Y:S01]  /*74e0*/  LDC R26, c[0x0][0x658] ;  /* 0x00019600ff1a7b82 */ /* 0x000ea20000000800 */
[----:B------:R-:W-:Y:S01]  /*74f0*/  IMAD.IADD R3, R5, 0x1, R3 ;  /* 0x0000000105037824 */ /* 0x000fe200078e0203 */
[----:B---3--:R-:W-:Y:S01]  /*7500*/  ISETP.NE.U32.AND P0, PT, R28, RZ, PT ;  /* 0x000000ff1c00720c */ /* 0x008fe20003f05070 */
[----:B------:R-:W-:Y:S01]  /*7510*/  FMUL R0, R0, UR4 ;  /* 0x0000000400007c20 */ /* 0x000fe20008400000 */
[----:B------:R-:W-:Y:S02]  /*7520*/  IMAD.MOV.U32 R5, RZ, RZ, -0x1 ;  /* 0xffffffffff057424 */ /* 0x000fe400078e00ff */
[----:B------:R-:W-:Y:S01]  /*7530*/  ISETP.NE.AND.EX P0, PT, R29, RZ, PT, P0 ;  /* 0x000000ff1d00720c */ /* 0x000fe20003f05300 */
[----:B------:R3:W4:Y:S01]  /*7540*/  F2I.U32.TRUNC.NTZ R13, R0 ;  /* 0x00000000000d7305 */ /* 0x000722000020f000 */
[----:B------:R-:W3:Y:S01]  /*7550*/  LDC R15, c[0x0][0x148] ;  /* 0x00005200ff0f7b82 */ /* 0x000ee20000000800 */
[----:B0-----:R-:W-:-:S02]  /*7560*/  SHF.R.U64 R12, R4, R6, R3 ;  /* 0x00000006040c7219 */ /* 0x001fc40000001203 */
[----:B------:R-:W-:-:S05]  /*7570*/  SHF.R.U32.HI R3, RZ, R6, R3 ;  /* 0x00000006ff037219 */ /* 0x000fca0000011603 */
[----:B------:R-:W0:Y:S01]  /*7580*/  LDC R20, c[0x0][0x600] ;  /* 0x00018000ff147b82 */ /* 0x000e220000000800 */
[-CC-:B-1----:R-:W-:Y:S02]  /*7590*/  SHF.R.U64 R10, R12, R8.reuse, R3.reuse ;  /* 0x000000080c0a7219 */ /* 0x182fe40000001203 */
[----:B------:R-:W-:-:S05]  /*75a0*/  SHF.R.U32.HI R3, RZ, R8, R3 ;  /* 0x00000008ff037219 */ /* 0x000fca0000011603 */
[----:B------:R-:W1:Y:S01]  /*75b0*/  LDC R27, c[0x0][0x648] ;  /* 0x00019200ff1b7b82 */ /* 0x000e620000000800 */
[-C--:B--2---:R-:W-:Y:S02]  /*75c0*/  SHF.L.U32 R4, R5, R26.reuse, RZ ;  /* 0x0000001a05047219 */ /* 0x084fe400000006ff */
[-CC-:B------:R-:W-:Y:S02]  /*75d0*/  SHF.R.U64 R14, R10, R26.reuse, R3.reuse ;  /* 0x0000001a0a0e7219 */ /* 0x180fe40000001203 */
[----:B------:R-:W-:Y:S02]  /*75e0*/  SHF.R.U32.HI R5, RZ, R26, R3 ;  /* 0x0000001aff057219 */ /* 0x000fe40000011603 */
[----:B------:R-:W-:Y:S01]  /*75f0*/  LOP3.LUT R25, RZ, R4, RZ, 0x33, !PT ;  /* 0x00000004ff197212 */ /* 0x000fe200078e33ff */
[----:B------:R-:W2:Y:S01]  /*7600*/  LDC R30, c[0x0][0x638] ;  /* 0x00018e00ff1e7b82 */ /* 0x000ea20000000800 */
[----:B------:R-:W-:Y:S01]  /*7610*/  SHF.L.U32 R26, R7, R26, RZ ;  /* 0x0000001a071a7219 */ /* 0x000fe200000006ff */
[----:B------:R-:W-:-:S06]  /*7620*/  IMAD.MOV.U32 R4, RZ, RZ, R14 ;  /* 0x000000ffff047224 */ /* 0x000fcc00078e000e */
[----:B------:R-:W0:Y:S01]  /*7630*/  LDC R31, c[0x0][0x610] ;  /* 0x00018400ff1f7b82 */ /* 0x000e220000000800 */
[----:B----4-:R-:W-:Y:S05]  /*7640*/  @!P0 BRA `(.L_x_161) ;  /* 0x0000000000288947 */ /* 0x010fea0003800000 */
        /* <DEDUP_REMOVED lines=10> */
.L_x_161:
[----:B------:R-:W-:Y:S01]  /*76f0*/  ISETP.NE.AND P0, PT, R2, 0x1, PT ;  /* 0x000000010200780c */ /* 0x000fe20003f05270 */
[----:B0-----:R-:W-:Y:S01]  /*7700*/  VIADD R7, R20, 0xffffffff ;  /* 0xffffffff14077836 */ /* 0x001fe20000000000 */
[----:B-1-3--:R-:W-:Y:S01]  /*7710*/  SHF.R.U64 R0, R4, R27, R5 ;  /* 0x0000001b04007219 */ /* 0x00afe20000001205 */
[----:B------:R-:W-:Y:S01]  /*7720*/  IMAD.MOV R13, RZ, RZ, -R13 ;  /* 0x000000ffff0d7224 */ /* 0x000fe200078e0a0d */
[----:B------:R-:W-:Y:S01]  /*7730*/  LOP3.LUT R5, R10, R25, RZ, 0xc0, !PT ;  /* 0x000000190a057212 */ /* 0x000fe200078ec0ff */
[----:B------:R-:W-:Y:S01]  /*7740*/  IMAD.MOV.U32 R4, RZ, RZ, 0x1 ;  /* 0x00000001ff047424 */ /* 0x000fe200078e00ff */
[----:B------:R-:W-:Y:S01]  /*7750*/  LOP3.LUT R12, R12, R7, RZ, 0xc0, !PT ;  /* 0x000000070c0c7212 */ /* 0x000fe200078ec0ff */
[----:B------:R-:W-:Y:S02]  /*7760*/  IMAD.MOV R3, RZ, RZ, -R0 ;  /* 0x000000ffff037224 */ /* 0x000fe400078e0a00 */
[----:B------:R-:W-:Y:S02]  /*7770*/  IMAD R0, R26, R0, R5 ;  /* 0x000000001a007224 */ /* 0x000fe400078e0205 */
[----:B--2---:R-:W-:-:S02]  /*7780*/  IMAD R3, R3, R30, R14 ;  /* 0x0000001e03037224 */ /* 0x004fc400078e020e */
[----:B------:R-:W-:Y:S02]  /*7790*/  @P0 IMAD R21, R15, R13, R24 ;  /* 0x0000000d0f150224 */ /* 0x000fe400078e0218 */
[----:B------:R-:W-:Y:S01]  /*77a0*/  IMAD R5, R3, R20, R12 ;  /* 0x0000001403057224 */ /* 0x000fe200078e020c */
[----:B------:R-:W-:Y:S01]  /*77b0*/  PRMT R3, R4, 0x7610, R3 ;  /* 0x0000761004037816 */ /* 0x000fe20000000003 */
[----:B------:R-:W-:-:S05]  /*77c0*/  IMAD R0, R0, R31, R21 ;  /* 0x0000001f00007224 */ /* 0x000fca00078e0215 */
[----:B------:R-:W-:Y:S02]  /*77d0*/  SEL R92, R5, R0, !P0 ;  /* 0x00000000055c7207 */ /* 0x000fe40004000000 */
[----:B------:R-:W-:-:S07]  /*77e0*/  SEL R0, R0, R5, !P0 ;  /* 0x0000000500007207 */ /* 0x000fce0004000000 */
.L_x_159:
[----:B------:R-:W-:Y:S01]  /*77f0*/  LOP3.LUT P0, RZ, R3, 0xff, RZ, 0xc0, !PT ;  /* 0x000000ff03ff7812 */ /* 0x000fe2000780c0ff */
[----:B------:R-:W-:-:S12]  /*7800*/  IMAD.MOV.U32 R96, RZ, RZ, R0 ;  /* 0x000000ffff607224 */ /* 0x000fd800078e0000 */
[----:B------:R-:W-:Y:S05]  /*7810*/  @P0 BRA `(.L_x_162) ;  /* 0xffffff9800800947 */ /* 0x000fea000383ffff */
[----:B------:R-:W-:Y:S05]  /*7820*/  EXIT ;  /* 0x000000000000794d */ /* 0x000fea0003800000 */
.L_x_7:
[----:B0-----:R-:W-:Y:S01]  /*7830*/  ULDC.64 UR4, c[0x0][0x650] ;  /* 0x0001940000047ab9 */ /* 0x001fe20000000a00 */
        /* <DEDUP_REMOVED lines=25> */
.L_x_164:
[----:B------:R-:W0:Y:S01]  /*79d0*/  LDC.64 R28, c[0x0][0x640] ;  /* 0x00019000ff1c7b82 */ /* 0x000e220000000a00 */
[-CC-:B------:R-:W-:Y:S01]  /*79e0*/  SHF.R.U64 R22, R12, R6.reuse, R13.reuse ;  /* 0x000000060c167219 */ /* 0x180fe2000000120d */
[----:B------:R-:W-:Y:S01]  /*79f0*/  IMAD.MOV.U32 R30, RZ, RZ, 0x1 ;  /* 0x00000001ff1e7424 */ /* 0x000fe200078e00ff */
[----:B------:R-:W-:Y:S02]  /*7a00*/  SHF.R.U32.HI R6, RZ, R6, R13 ;  /* 0x00000006ff067219 */ /* 0x000fe4000001160d */
        /* <DEDUP_REMOVED lines=8> */
[----:B------:R-:W-:Y:S01]  /*7a90*/  IMAD.IADD R9, R9, 0x1, R11 ;  /* 0x0000000109097824 */ /* 0x000fe200078e020b */
[----:B0-----:R-:W-:-:S04]  /*7aa0*/  ISETP.NE.U32.AND P0, PT, R28, RZ, PT ;  /* 0x000000ff1c00720c */ /* 0x001fc80003f05070 */
[----:B------:R-:W-:Y:S02]  /*7ab0*/  ISETP.NE.AND.EX P0, PT, R29, RZ, PT, P0 ;  /* 0x000000ff1d00720c */ /* 0x000fe40003f05300 */
[----:B------:R-:W0:Y:S01]  /*7ac0*/  LDC R20, c[0x0][0x600] ;  /* 0x00018000ff147b82 */ /* 0x000e220000000800 */
[-CC-:B-1----:R-:W-:Y:S01]  /*7ad0*/  SHF.R.U64 R14, R8, R10.reuse, R9.reuse ;  /* 0x0000000a080e7219 */ /* 0x182fe20000001209 */
[----:B------:R-:W-:Y:S01]  /*7ae0*/  IMAD.MOV.U32 R8, RZ, RZ, -0x1 ;  /* 0xffffffffff087424 */ /* 0x000fe200078e00ff */
[----:B------:R-:W-:-:S05]  /*7af0*/  SHF.R.U32.HI R9, RZ, R10, R9 ;  /* 0x0000000aff097219 */ /* 0x000fca0000011609 */
[----:B------:R-:W1:Y:S01]  /*7b00*/  LDC R24, c[0x0][0x648] ;  /* 0x00019200ff187b82 */ /* 0x000e620000000800 */
[-CC-:B--2---:R-:W-:Y:S02]  /*7b10*/  SHF.R.U64 R23, R14, R12.reuse, R9.reuse ;  /* 0x0000000c0e177219 */ /* 0x184fe40000001209 */
[----:B------:R-:W-:-:S05]  /*7b20*/  SHF.R.U32.HI R6, RZ, R12, R9 ;  /* 0x0000000cff067219 */ /* 0x000fca0000011609 */
[----:B------:R-:W2:Y:S01]  /*7b30*/  LDC R26, c[0x0][0x638] ;  /* 0x00018e00ff1a7b82 */ /* 0x000ea20000000800 */
[-C--:B---3--:R-:W-:Y:S02]  /*7b40*/  SHF.L.U32 R8, R8, R27.reuse, RZ ;  /* 0x0000001b08087219 */ /* 0x088fe400000006ff */
[-CC-:B------:R-:W-:Y:S02]  /*7b50*/  SHF.R.U64 R25, R23, R27.reuse, R6.reuse ;  /* 0x0000001b17197219 */ /* 0x180fe40000001206 */
[----:B------:R-:W-:Y:S02]  /*7b60*/  LOP3.LUT R32, RZ, R8, RZ, 0x33, !PT ;  /* 0x00000008ff207212 */ /* 0x000fe400078e33ff */
[----:B------:R-:W-:Y:S01]  /*7b70*/  SHF.R.U32.HI R9, RZ, R27, R6 ;  /* 0x0000001bff097219 */ /* 0x000fe20000011606 */
[----:B------:R-:W3:Y:S01]  /*7b80*/  LDC R31, c[0x0][0x610] ;  /* 0x00018400ff1f7b82 */ /* 0x000ee20000000800 */
[----:B------:R-:W-:Y:S01]  /*7b90*/  IMAD.MOV.U32 R8, RZ, RZ, R25 ;  /* 0x000000ffff087224 */ /* 0x000fe200078e0019 */
[----:B------:R-:W-:Y:S06]  /*7ba0*/  @!P0 BRA `(.L_x_165) ;  /* 0x0000000000288947 */ /* 0x000fec0003800000 */
        /* <DEDUP_REMOVED lines=10> */
.L_x_165:
[----:B------:R-:W-:Y:S01]  /*7c50*/  ISETP.NE.AND P0, PT, R2, 0x1, PT ;  /* 0x000000010200780c */ /* 0x000fe20003f05270 */
[----:B------:R-:W-:Y:S01]  /*7c60*/  IMAD.MOV.U32 R13, RZ, RZ, R22 ;  /* 0x000000ffff0d7224 */ /* 0x000fe200078e0016 */
[----:B-1----:R-:W-:Y:S01]  /*7c70*/  SHF.R.U64 R6, R8, R24, R9 ;  /* 0x0000001808067219 */ /* 0x002fe20000001209 */
[----:B0-----:R-:W-:Y:S01]  /*7c80*/  VIADD R9, R20, 0xffffffff ;  /* 0xffffffff14097836 */ /* 0x001fe20000000000 */
[----:B------:R-:W-:Y:S02]  /*7c90*/  SHF.L.U32 R30, R30, R27, RZ ;  /* 0x0000001b1e1e7219 */ /* 0x000fe400000006ff */
[----:B------:R-:W-:Y:S01]  /*7ca0*/  LOP3.LUT R5, R23, R32, RZ, 0xc0, !PT ;  /* 0x0000002017057212 */ /* 0x000fe200078ec0ff */
[----:B------:R-:W-:-:S04]  /*7cb0*/  IMAD.MOV R8, RZ, RZ, -R6 ;  /* 0x000000ffff087224 */ /* 0x000fc800078e0a06 */
[----:B------:R-:W-:Y:S01]  /*7cc0*/  IMAD R6, R30, R6, R5 ;  /* 0x000000061e067224 */ /* 0x000fe200078e0205 */
[----:B------:R-:W-:Y:S01]  /*7cd0*/  LOP3.LUT R5, R14, R9, RZ, 0xc0, !PT ;  /* 0x000000090e057212 */ /* 0x000fe200078ec0ff */
[----:B------:R-:W-:Y:S02]  /*7ce0*/  @P0 IMAD R3, R7, R21, R4 ;  /* 0x0000001507030224 */ /* 0x000fe400078e0204 */
[----:B--2---:R-:W-:Y:S02]  /*7cf0*/  IMAD R4, R8, R26, R25 ;  /* 0x0000001a08047224 */ /* 0x004fe400078e0219 */
[----:B---3--:R-:W-:Y:S02]  /*7d00*/  IMAD R3, R6, R31, R3 ;  /* 0x0000001f06037224 */ /* 0x008fe400078e0203 */
[----:B------:R-:W-:Y:S02]  /*7d10*/  IMAD R4, R4, R20, R5 ;  /* 0x0000001404047224 */ /* 0x000fe400078e0205 */
[----:B------:R-:W-:-:S03]  /*7d20*/  IMAD.MOV.U32 R6, RZ, RZ, 0x1 ;  /* 0x00000001ff067424 */ /* 0x000fc600078e00ff */
[----:B------:R-:W-:Y:S02]  /*7d30*/  SEL R20, R4, R3, !P0 ;  /* 0x0000000304147207 */ /* 0x000fe40004000000 */
[----:B------:R-:W-:-:S07]  /*7d40*/  SEL R11, R3, R4, !P0 ;  /* 0x00000004030b7207 */ /* 0x000fce0004000000 */
.L_x_163:
[----:B------:R-:W-:-:S08]  /*7d50*/  NOP ;  /* 0x0000000000007918 */ /* 0x000fd00000000000 */
[----:B------:R-:W0:-:S00]  /*7d60*/  USETMAXREG.DEALLOC.CTAPOOL 0x28 ;  /* 0x00000028000079c8 */ /* 0x000e0000080e0500 */
[----:B0-----:R-:W-:-:S13]  /*7d70*/  ISETP.NE.AND P0, PT, R0, RZ, PT ;  /* 0x000000ff0000720c */ /* 0x001fda0003f05270 */
[----:B------:R-:W-:Y:S05]  /*7d80*/  @P0 EXIT ;  /* 0x000000000000094d */ /* 0x000fea0003800000 */
[----:B------:R-:W-:Y:S01]  /*7d90*/  LOP3.LUT P0, RZ, R6, 0xff, RZ, 0xc0, !PT ;  /* 0x000000ff06ff7812 */ /* 0x000fe2000780c0ff */
[----:B------:R-:W-:Y:S02]  /*7da0*/  IMAD.MOV.U32 R0, RZ, RZ, 0x1 ;  /* 0x00000001ff007424 */ /* 0x000fe400078e00ff */
[----:B------:R-:W-:-:S10]  /*7db0*/  IMAD.MOV.U32 R12, RZ, RZ, RZ ;  /* 0x000000ffff0c7224 */ /* 0x000fd400078e00ff */
[----:B------:R-:W-:Y:S05]  /*7dc0*/  @!P0 BRA `(.L_x_166) ;  /* 0x0000000c007c8947 */ /* 0x000fea0003800000 */
[----:B------:R-:W0:Y:S01]  /*7dd0*/  LDC R0, c[0x0][0x28c] ;  /* 0x0000a300ff007b82 */ /* 0x000e220000000800 */
[----:B------:R-:W-:Y:S01]  /*7de0*/  ULDC UR5, c[0x0][0x658] ;  /* 0x0001960000057ab9 */ /* 0x000fe20000000800 */
[----:B------:R-:W-:Y:S01]  /*7df0*/  UMOV UR11, 0xffffffff ;  /* 0xffffffff000b7882 */ /* 0x000fe20000000000 */
[----:B------:R-:W-:Y:S01]  /*7e00*/  UMOV UR15, 0x1 ;  /* 0x00000001000f7882 */ /* 0x000fe20000000000 */
[----:B------:R-:W-:Y:S01]  /*7e10*/  USHF.L.U32 UR11, UR11, UR5, URZ ;  /* 0x000000050b0b7299 */ /* 0x000fe2000800063f */
[----:B------:R-:W-:Y:S01]  /*7e20*/  BSSY B0, `(.L_x_166) ;  /* 0x00000d9000007945 */ /* 0x000fe20003800000 */
[----:B------:R-:W-:Y:S01]  /*7e30*/  ULDC UR9, c[0x0][0xc] ;  /* 0x0000030000097ab9 */ /* 0x000fe20000000800 */
[----:B------:R-:W-:Y:S01]  /*7e40*/  ULDC UR14, c[0x0][0x10] ;  /* 0x00000400000e7ab9 */ /* 0x000fe20000000800 */
[----:B------:R-:W1:Y:S01]  /*7e50*/  S2UR UR8, SR_CgaCtaId ;  /* 0x00000000000879c3 */ /* 0x000e620000008800 */
[----:B------:R-:W-:Y:S01]  /*7e60*/  ULOP3.LUT UR13, URZ, UR11, URZ, 0x33, !UPT ;  /* 0x0000000b3f0d7292 */ /* 0x000fe2000f8e333f */
[----:B------:R-:W-:Y:S01]  /*7e70*/  IMAD.MOV.U32 R10, RZ, RZ, 0x1 ;  /* 0x00000001ff0a7424 */ /* 0x000fe200078e00ff */
[----:B------:R-:W-:Y:S01]  /*7e80*/  LOP3.LUT R9, R19, 0x2, RZ, 0xfc, !PT ;  /* 0x0000000213097812 */ /* 0x000fe200078efcff */
[----:B------:R-:W-:Y:S01]  /*7e90*/  IMAD.MOV.U32 R12, RZ, RZ, RZ ;  /* 0x000000ffff0c7224 */ /* 0x000fe200078e00ff */
[----:B------:R-:W-:Y:S01]  /*7ea0*/  ULDC UR4, c[0x0][0x600] ;  /* 0x0001800000047ab9 */ /* 0x000fe20000000800 */
[----:B------:R-:W-:Y:S01]  /*7eb0*/  UMOV UR18, 0x5 ;  /* 0x0000000500127882 */ /* 0x000fe20000000000 */
[----:B------:R-:W-:-:S02]  /*7ec0*/  UIADD3 UR4, UR4, -0x1, URZ ;  /* 0xffffffff04047890 */ /* 0x000fc4000fffe03f */
[----:B------:R-:W-:Y:S01]  /*7ed0*/  USHF.L.U32 UR5, UR15, UR5, URZ ;  /* 0x000000050f057299 */ /* 0x000fe2000800063f */
[----:B------:R-:W-:Y:S01]  /*7ee0*/  ULDC.64 UR28, c[0x0][0x198] ;  /* 0x00006600001c7ab9 */ /* 0x000fe20000000a00 */
[----:B0-----:R-:W-:-:S05]  /*7ef0*/  VIADD R0, R0, 0x3f ;  /* 0x0000003f00007836 */ /* 0x001fca0000000000 */
[----:B------:R-:W-:Y:S01]  /*7f00*/  SHF.R.S32.HI R3, RZ, 0x1f, R0 ;  /* 0x0000001fff037819 */ /* 0x000fe20000011400 */
[----:B-1----:R-:W-:-:S03]  /*7f10*/  ULOP3.LUT UR10, UR8, 0x1, URZ, 0xc0, !UPT ;  /* 0x00000001080a7892 */ /* 0x002fc6000f8ec03f */
[----:B------:R-:W-:Y:S01]  /*7f20*/  LEA.HI R3, R3, R0, RZ, 0x6 ;  /* 0x0000000003037211 */ /* 0x000fe200078f30ff */
[----:B------:R-:W-:Y:S01]  /*7f30*/  USHF.R.U32.HI UR25, URZ, 0x1, UR8 ;  /* 0x000000013f197899 */ /* 0x000fe20008011608 */
[----:B------:R-:W-:Y:S01]  /*7f40*/  IMAD.MOV.U32 R0, RZ, RZ, 0x1 ;  /* 0x00000001ff007424 */ /* 0x000fe200078e00ff */
[----:B------:R-:W-:Y:S01]  /*7f50*/  USHF.L.U32 UR6, UR8, 0x5, URZ ;  /* 0x0000000508067899 */ /* 0x000fe2000800063f */
[----:B------:R-:W-:Y:S01]  /*7f60*/  SHF.R.S32.HI R3, RZ, 0x6, R3 ;  /* 0x00000006ff037819 */ /* 0x000fe20000011403 */
[----:B------:R-:W-:Y:S02]  /*7f70*/  USHF.L.U32 UR7, UR8, 0xb, URZ ;  /* 0x0000000b08077899 */ /* 0x000fe4000800063f */
[----:B------:R-:W-:Y:S02]  /*7f80*/  ULOP3.LUT UR8, UR8, 0xfffffffe, URZ, 0xc0, !UPT ;  /* 0xfffffffe08087892 */ /* 0x000fe4000f8ec03f */
[----:B------:R-:W-:Y:S01]  /*7f90*/  UISETP.GT.U32.AND UP0, UPT, UR10, 0xffff, UPT ;  /* 0x0000ffff0a00788c */ /* 0x000fe2000bf04070 */
[----:B------:R-:W-:Y:S01]  /*7fa0*/  VIADD R8, R3, 0x1 ;  /* 0x0000000103087836 */ /* 0x000fe20000000000 */
[----:B------:R-:W-:-:S02]  /*7fb0*/  USHF.L.U32 UR11, UR15, UR8, URZ ;  /* 0x000000080f0b7299 */ /* 0x000fc4000800063f */
[----:B------:R-:W-:Y:S02]  /*7fc0*/  ULOP3.LUT UR12, UR8, 0x1, URZ, 0xfc, !UPT ;  /* 0x00000001080c7892 */ /* 0x000fe4000f8efc3f */
[----:B------:R-:W-:Y:S02]  /*7fd0*/  UIMAD.WIDE.U32 UR8, UR9, UR14, URZ ;  /* 0x0000000e090872a5 */ /* 0x000fe4000f8e003f */
[----:B------:R-:W-:Y:S01]  /*7fe0*/  USEL UR10, UR10, 0xffff, !UP0 ;  /* 0x0000ffff0a0a7887 */ /* 0x000fe2000c000000 */
[----:B------:R-:W-:Y:S01]  /*7ff0*/  ULDC UR14, c[0x0][0x14] ;  /* 0x00000500000e7ab9 */ /* 0x000fe20000000800 */
[----:B------:R-:W-:Y:S02]  /*8000*/  USHF.L.U32 UR12, UR15, UR12, URZ ;  /* 0x0000000c0f0c7299 */ /* 0x000fe4000800063f */
[----:B------:R-:W-:Y:S02]  /*8010*/  UIMAD.WIDE.U32 UR26, UR8, UR14, URZ ;  /* 0x0000000e081a72a5 */ /* 0x000fe4000f8e003f */
[----:B------:R-:W-:-:S02]  /*8020*/  UIMAD UR21, UR9, UR14, URZ ;  /* 0x0000000e091572a4 */ /* 0x000fc4000f8e023f */
[----:B------:R-:W-:Y:S02]  /*8030*/  ULOP3.LUT UR10, UR10, 0xffff, URZ, 0xc0, !UPT ;  /* 0x0000ffff0a0a7892 */ /* 0x000fe4000f8ec03f */
[----:B------:R-:W-:Y:S02]  /*8040*/  ULOP3.LUT UR6, UR6, 0x20, URZ, 0xc0, !UPT ;  /* 0x0000002006067892 */ /* 0x000fe4000f8ec03f */
[----:B------:R-:W-:Y:S02]  /*8050*/  ULOP3.LUT UR7, UR7, 0x800, URZ, 0xc0, !UPT ;  /* 0x0000080007077892 */ /* 0x000fe4000f8ec03f */
[----:B------:R-:W-:Y:S02]  /*8060*/  ULOP3.LUT UR19, UR11, UR12, URZ, 0xfc, !UPT ;  /* 0x0000000c0b137292 */ /* 0x000fe4000f8efc3f */
[----:B------:R-:W-:Y:S02]  /*8070*/  UIADD3 UR21, UR27, UR21, URZ ;  /* 0x000000151b157290 */ /* 0x000fe4000fffe03f */
[----:B------:R-:W-:-:S12]  /*8080*/  USHF.L.U32 UR18, UR18, UR10, URZ ;  /* 0x0000000a12127299 */ /* 0x000fd8000800063f */
.L_x_177:
[----:B------:R-:W-:-:S03]  /*8090*/  UMOV UR8, 0xffffffff ;  /* 0xffffffff00087882 */ /* 0x000fc60000000000 */
[----:B------:R-:W-:Y:S05]  /*80a0*/  BRA.DIV UR8, `(.L_x_167) ;  /* 0x0000000e08d07947 */ /* 0x000fea000b800000 */
[----:B------:R-:W-:-:S13]  /*80b0*/  ELECT P6, URZ, PT ;  /* 0x00000000003f782f */ /* 0x000fda00038c0000 */
.L_x_189:
[----:B------:R-:W0:Y:S01]  /*80c0*/  LDC R4, c[0x0][0x28c] ;  /* 0x0000a300ff047b82 */ /* 0x000e220000000800 */
[----:B------:R-:W-:Y:S01]  /*80d0*/  BSSY B1, `(.L_x_168) ;  /* 0x000003c000017945 */ /* 0x000fe20003800000 */
[----:B0-----:R-:W-:-:S13]  /*80e0*/  ISETP.LT.OR P6, PT, R4, 0x1, !P6 ;  /* 0x000000010400780c */ /* 0x001fda00077c1670 */
[----:B------:R-:W-:Y:S05]  /*80f0*/  @P6 BRA `(.L_x_169) ;  /* 0x0000000000e46947 */ /* 0x000fea0003800000 */
[----:B------:R-:W-:Y:S01]  /*8100*/  LEA R11, R11, UR25, 0x1 ;  /* 0x000000190b0b7c11 */ /* 0x000fe2000f8e08ff */
[----:B------:R-:W-:Y:S01]  /*8110*/  IMAD.MOV.U32 R21, RZ, RZ, RZ ;  /* 0x000000ffff157224 */ /* 0x000fe200078e00ff */
[----:B------:R-:W-:Y:S01]  /*8120*/  LEA R20, R20, UR6, 0x6 ;  /* 0x0000000614147c11 */ /* 0x000fe2000f8e30ff */
[----:B------:R-:W-:Y:S02]  /*8130*/  IMAD.MOV.U32 R4, RZ, RZ, R8 ;  /* 0x000000ffff047224 */ /* 0x000fe400078e0008 */
[----:B------:R-:W-:Y:S02]  /*8140*/  IMAD.MOV.U32 R5, RZ, RZ, R0 ;  /* 0x000000ffff057224 */ /* 0x000fe400078e0000 */
[----:B------:R-:W-:Y:S02]  /*8150*/  IMAD.MOV.U32 R6, RZ, RZ, R12 ;  /* 0x000000ffff067224 */ /* 0x000fe400078e000c */
[----:B------:R-:W-:-:S07]  /*8160*/  IMAD.SHL.U32 R15, R11, 0x80, RZ ;  /* 0x000000800b0f7824 */ /* 0x000fce00078e00ff */
.L_x_172:
[----:B------:R-:W0:Y:S01]  /*8170*/  S2R R14, SR_CgaCtaId ;  /* 0x00000000000e7919 */ /* 0x000e220000008800 */
[----:B------:R-:W-:Y:S02]  /*8180*/  MOV R7, 0x400 ;  /* 0x0000040000077802 */ /* 0x000fe40000000f00 */
[----:B------:R-:W-:-:S13]  /*8190*/  LOP3.LUT P1, RZ, R18, 0x7f, RZ, 0xc0, !PT ;  /* 0x0000007f12ff7812 */ /* 0x000fda000782c0ff */
[----:B------:R-:W1:Y:S01]  /*81a0*/  @!P1 LDC R11, c[0x0][0x500] ;  /* 0x00014000ff0b9b82 */ /* 0x000e620000000800 */
[----:B0-----:R-:W-:Y:S02]  /*81b0*/  LEA R22, R14, R7, 0x18 ;  /* 0x000000070e167211 */ /* 0x001fe400078ec0ff */
[----:B------:R-:W-:-:S03]  /*81c0*/  SHF.L.U32 R7, R5, 0x1f, RZ ;  /* 0x0000001f05077819 */ /* 0x000fc600000006ff */
[----:B------:R-:W-:-:S04]  /*81d0*/  IMAD R14, R6, 0x8, R22 ;  /* 0x00000008060e7824 */ /* 0x000fc800078e0216 */
[----:B------:R-:W0:Y:S02]  /*81e0*/  SYNCS.PHASECHK.TRANS64.TRYWAIT P0, [R14+URZ+0x28], R7 ;  /* 0x000028070e0075a7 */ /* 0x000e24000800017f */
[----:B01----:R-:W-:Y:S05]  /*81f0*/  @!P0 BRA `(.L_x_170) ;  /* 0x0000000c009c8947 */ /* 0x003fea0003800000 */
.L_x_190:
[----:B0-----:R-:W-:Y:S01]  /*8200*/  PRMT R7, R9, 0x9910, RZ ;  /* 0x0000991009077816 */ /* 0x001fe200000000ff */
[----:B------:R0:W-:Y:S03]  /*8210*/  @!P1 SYNCS.ARRIVE.TRANS64 RZ, [R14+URZ], R11 ;  /* 0x0000000b0eff99a7 */ /* 0x0001e6000800003f */
[----:B------:R-:W-:-:S13]  /*8220*/  ISETP.NE.AND P0, PT, R7, 0x2, PT ;  /* 0x000000020700780c */ /* 0x000fda0003f05270 */
[----:B0-----:R-:W-:Y:S05]  /*8230*/  @P0 BRA `(.L_x_171) ;  /* 0x0000000000040947 */ /* 0x001fea0003800000 */
[----:B------:R-:W-:Y:S01]  /*8240*/  BPT.TRAP 0x1 ;  /* 0x000000040000795c */ /* 0x000fe20000300000 */
.L_x_171:
[----:B------:R-:W-:Y:S01]  /*8250*/  LEA R7, R6, UR25, 0x1 ;  /* 0x0000001906077c11 */ /* 0x000fe2000f8e08ff */
[----:B------:R-:W-:Y:S01]  /*8260*/  VIADD R4, R4, 0xffffffff ;  /* 0xffffffff04047836 */ /* 0x000fe20000000000 */
[----:B------:R-:W-:Y:S01]  /*8270*/  R2UR UR23, R15 ;  /* 0x000000000f1772ca */ /* 0x000fe200000e0000 */
[----:B------:R-:W-:Y:S01]  /*8280*/  UIADD3 UR14, UP0, UR28, 0xf0, URZ ;  /* 0x000000f01c0e7890 */ /* 0x000fe2000ff1e03f */
[----:B------:R-:W-:Y:S01]  /*8290*/  R2UR UR9, R14 ;  /* 0x000000000e0972ca */ /* 0x000fe200000e0000 */
[----:B------:R-:W-:Y:S01]  /*82a0*/  IMAD.SHL.U32 R7, R7, 0x2000, RZ ;  /* 0x0000200007077824 */ /* 0x000fe200078e00ff */
[----:B------:R-:W-:Y:S01]  /*82b0*/  R2UR UR10, R21 ;  /* 0x00000000150a72ca */ /* 0x000fe200000e0000 */
[----:B------:R-:W-:Y:S01]  /*82c0*/  UIADD3 UR32, UP1, UR28, 0x1f0, URZ ;  /* 0x000001f01c207890 */ /* 0x000fe2000ff3e03f */
[----:B------:R-:W-:Y:S01]  /*82d0*/  R2UR UR12, R13 ;  /* 0x000000000d0c72ca */ /* 0x000fe200000e0000 */
[--C-:B------:R-:W-:Y:S01]  /*82e0*/  IMAD R11, R7, 0x2, R22.reuse ;  /* 0x00000002070b7824 */ /* 0x100fe200078e0216 */
[----:B------:R-:W-:Y:S01]  /*82f0*/  LEA R7, R6, UR7, 0xc ;  /* 0x0000000706077c11 */ /* 0x000fe2000f8e60ff */
[----:B------:R-:W-:Y:S01]  /*8300*/  UIADD3.X UR15, URZ, UR29, URZ, UP0, !UPT ;  /* 0x0000001d3f0f7290 */ /* 0x000fe200087fe43f */
[----:B------:R-:W-:Y:S01]  /*8310*/  R2UR UR24, R20 ;  /* 0x00000000141872ca */ /* 0x000fe200000e0000 */
[----:B------:R-:W-:Y:S01]  /*8320*/  UPRMT UR20, URZ, 0x5410, UR18 ;  /* 0x000054103f147896 */ /* 0x000fe20008000012 */
[----:B------:R-:W-:Y:S01]  /*8330*/  R2UR UR8, R11 ;  /* 0x000000000b0872ca */ /* 0x000fe200000e0000 */
[----:B------:R-:W-:Y:S01]  /*8340*/  IMAD R7, R7, 0x2, R22 ;  /* 0x0000000207077824 */ /* 0x000fe200078e0216 */
[----:B------:R-:W-:Y:S01]  /*8350*/  ISETP.GT.AND P1, PT, R4, 0x1, PT ;  /* 0x000000010400780c */ /* 0x000fe20003f24270 */
[----:B------:R-:W-:Y:S01]  /*8360*/  VIADD R6, R6, 0x1 ;  /* 0x0000000106067836 */ /* 0x000fe20000000000 */
[----:B------:R-:W-:Y:S01]  /*8370*/  UPRMT UR30, URZ, 0x5410, UR19 ;  /* 0x000054103f1e7896 */ /* 0x000fe20008000013 */
[----:B------:R-:W-:Y:S01]  /*8380*/  VIADD R21, R21, 0x40 ;  /* 0x0000004015157836 */ /* 0x000fe20000000000 */
[----:B------:R-:W-:Y:S01]  /*8390*/  R2UR UR11, R7 ;  /* 0x00000000070b72ca */ /* 0x000fe200000e0000 */
[----:B------:R-:W-:Y:S01]  /*83a0*/  UIADD3.X UR33, URZ, UR29, URZ, UP1, !UPT ;  /* 0x0000001d3f217290 */ /* 0x000fe20008ffe43f */
[----:B------:R-:W-:Y:S01]  /*83b0*/  ISETP.NE.AND P0, PT, R6, 0x5, PT ;  /* 0x000000050600780c */ /* 0x000fe20003f05270 */
[----:B------:R-:W-:Y:S01]  /*83c0*/  UMOV UR16, 0x0 ;  /* 0x0000000000107882 */ /* 0x000fe20000000000 */
[----:B------:R-:W-:-:S02]  /*83d0*/  UMOV UR17, 0x10000000 ;  /* 0x1000000000117882 */ /* 0x000fc40000000000 */
[----:B------:R-:W-:Y:S01]  /*83e0*/  SEL R14, RZ, 0x1, P0 ;  /* 0x00000001ff0e7807 */ /* 0x000fe20000000000 */
[----:B------:R-:W-:Y:S01]  /*83f0*/  UIADD3 UR8, UR8, 0x100, URZ ;  /* 0x0000010008087890 */ /* 0x000fe2000fffe03f */
[----:B------:R-:W-:Y:S02]  /*8400*/  SEL R6, R6, RZ, P0 ;  /* 0x000000ff06067207 */ /* 0x000fe40000000000 */
[----:B------:R-:W-:-:S03]  /*8410*/  LOP3.LUT R5, R5, R14, RZ, 0x3c, !PT ;  /* 0x0000000e05057212 */ /* 0x000fc600078e3cff */
[----:B------:R-:W-:-:S03]  /*8420*/  UIADD3 UR22, UR11, 0x28100, URZ ;  /* 0x000281000b167890 */ /* 0x000fc6000fffe03f */
[----:B------:R-:W-:Y:S02]  /*8430*/  UMOV UR11, UR23 ;  /* 0x00000017000b7c82 */ /* 0x000fe40008000000 */
[----:B------:R0:W-:Y:S02]  /*8440*/  UTMALDG.3D.MULTICAST [UR8], [UR14], UR20, desc[UR16] ;  /* 0x000010080e0073b4 */ /* 0x0001e40008011814 */
[----:B0-----:R-:W-:Y:S01]  /*8450*/  UMOV UR8, UR22 ;  /* 0x0000001600087c82 */ /* 0x001fe20008000000 */
[----:B------:R-:W-:Y:S02]  /*8460*/  UMOV UR11, UR24 ;  /* 0x00000018000b7c82 */ /* 0x000fe40008000000 */
[----:B------:R0:W-:Y:S02]  /*8470*/  UTMALDG.3D.MULTICAST [UR8], [UR32], UR30, desc[UR16] ;  /* 0x00001008200073b4 */ /* 0x0001e4000801181e */
[----:B0-----:R-:W-:Y:S05]  /*8480*/  @P1 BRA `(.L_x_172) ;  /* 0xfffffffc00381947 */ /* 0x001fea000383ffff */
.L_x_169:
[----:B------:R-:W-:Y:S05]  /*8490*/  BSYNC B1 ;  /* 0x0000000000017941 */ /* 0x000fea0003800000 */
.L_x_168:
[----:B------:R-:W-:Y:S01]  /*84a0*/  LOP3.LUT P1, RZ, R10, 0xff, RZ, 0xc0, !PT ;  /* 0x000000ff0aff7812 */ /* 0x000fe2000782c0ff */
[C---:B------:R-:W-:Y:S01]  /*84b0*/  IMAD.IADD R12, R3.reuse, 0x1, R12 ;  /* 0x00000001030c7824 */ /* 0x040fe200078e020c */
[----:B------:R-:W-:Y:S01]  /*84c0*/  ULDC.64 UR8, c[0x0][0x650] ;  /* 0x0001940000087ab9 */ /* 0x000fe20000000a00 */
[C---:B------:R-:W-:Y:S01]  /*84d0*/  ISETP.GE.U32.AND P2, PT, R3.reuse, 0x5, PT ;  /* 0x000000050300780c */ /* 0x040fe20003f46070 */
[----:B------:R-:W-:Y:S01]  /*84e0*/  BSSY B1, `(.L_x_173) ;  /* 0x000006a000017945 */ /* 0x000fe20003800000 */
[----:B------:R-:W-:Y:S01]  /*84f0*/  IMAD.MOV.U32 R11, RZ, RZ, -0x1 ;  /* 0xffffffffff0b7424 */ /* 0x000fe200078e00ff */
[----:B------:R-:W-:Y:S01]  /*8500*/  ISETP.GT.U32.AND P0, PT, R12, 0x4, PT ;  /* 0x000000040c00780c */ /* 0x000fe20003f04070 */
[----:B------:R-:W-:Y:S01]  /*8510*/  IMAD.MOV.U32 R20, RZ, RZ, -0x1 ;  /* 0xffffffffff147424 */ /* 0x000fe200078e00ff */
[----:B------:R-:W-:Y:S01]  /*8520*/  PRMT R10, RZ, 0x7610, R10 ;  /* 0x00007610ff0a7816 */ /* 0x000fe2000000000a */
[----:B------:R-:W-:Y:S01]  /*8530*/  IMAD.MOV.U32 R13, RZ, RZ, -0x1 ;  /* 0xffffffffff0d7424 */ /* 0x000fe200078e00ff */
[----:B------:R-:W-:-:S03]  /*8540*/  ISETP.LT.U32.AND P0, PT, R3, 0x5, P0 ;  /* 0x000000050300780c */ /* 0x000fc60000701070 */
[----:B------:R-:W0:Y:S01]  /*8550*/  @P1 S2R R5, SR_CgaCtaId ;  /* 0x0000000000051919 */ /* 0x000e220000008800 */
[----:B------:R-:W-:-:S04]  /*8560*/  @P1 MOV R4, 0x400 ;  /* 0x0000040000041802 */ /* 0x000fc80000000f00 */
[----:B0-----:R-:W-:Y:S01]  /*8570*/  @P1 LEA R6, R5, R4, 0x18 ;  /* 0x0000000405061211 */ /* 0x001fe200078ec0ff */
[----:B------:R-:W-:-:S03]  /*8580*/  IMAD.WIDE.U32 R4, R12, -0x33333333, RZ ;  /* 0xcccccccd0c047825 */ /* 0x000fc600078e00ff */
[----:B------:R0:W-:Y:S01]  /*8590*/  @P1 SYNCS.ARRIVE.TRANS64.A1T0 RZ, [R6+URZ+0x68], RZ ;  /* 0x000068ff06ff19a7 */ /* 0x0001e2000810003f */
[----:B------:R-:W-:Y:S02]  /*85a0*/  IADD3 R16, P1, R16, UR26, RZ ;  /* 0x0000001a10107c10 */ /* 0x000fe4000ff3e0ff */
[----:B------:R-:W-:Y:S02]  /*85b0*/  SHF.R.U32.HI R7, RZ, 0x2, R5 ;  /* 0x00000002ff077819 */ /* 0x000fe40000011605 */
[----:B------:R-:W-:Y:S02]  /*85c0*/  SEL R5, RZ, 0x1, !P0 ;  /* 0x00000001ff057807 */ /* 0x000fe40004000000 */
[----:B------:R-:W-:Y:S01]  /*85d0*/  IADD3.X R17, R17, UR21, RZ, P1, !PT ;  /* 0x0000001511117c10 */ /* 0x000fe20008ffe4ff */
[----:B------:R-:W-:Y:S01]  /*85e0*/  IMAD R12, R7, -0x5, R12 ;  /* 0xfffffffb070c7824 */ /* 0x000fe200078e020c */
[----:B------:R-:W-:Y:S02]  /*85f0*/  ISETP.GE.U32.AND P0, PT, R16, UR8, PT ;  /* 0x0000000810007c0c */ /* 0x000fe4000bf06070 */
[----:B------:R-:W-:-:S02]  /*8600*/  LOP3.LUT R0, R0, R5, RZ, 0x3c, !PT ;  /* 0x0000000500007212 */ /* 0x000fc400078e3cff */
[----:B------:R-:W-:Y:S02]  /*8610*/  ISETP.GE.U32.AND.EX P0, PT, R17, UR9, PT, P0 ;  /* 0x0000000911007c0c */ /* 0x000fe4000bf06100 */
[----:B------:R-:W-:Y:S02]  /*8620*/  @P2 LOP3.LUT R0, R0, 0x1, R7, 0x78, !PT ;  /* 0x0000000100002812 */ /* 0x000fe400078e7807 */
[----:B------:R-:W-:-:S09]  /*8630*/  PRMT R4, RZ, 0x7610, R4 ;  /* 0x00007610ff047816 */ /* 0x000fd20000000004 */
[----:B0-----:R-:W-:Y:S05]  /*8640*/  @P0 BRA `(.L_x_174) ;  /* 0x00000004004c0947 */ /* 0x001fea0003800000 */
[----:B------:R-:W0:Y:S01]  /*8650*/  S2R R14, SR_CTAID.X ;  /* 0x00000000000e7919 */ /* 0x000e220000002500 */
[----:B------:R-:W-:Y:S01]  /*8660*/  ULDC.64 UR8, c[0x0][0x628] ;  /* 0x00018a0000087ab9 */ /* 0x000fe20000000a00 */
[----:B------:R-:W1:Y:S01]  /*8670*/  LDC R15, c[0x0][0x144] ;  /* 0x00005100ff0f7b82 */ /* 0x000e620000000800 */
[----:B------:R-:W-:Y:S01]  /*8680*/  ISETP.NE.U32.AND P0, PT, RZ, UR8, PT ;  /* 0x00000008ff007c0c */ /* 0x000fe2000bf05070 */
[----:B------:R-:W2:Y:S01]  /*8690*/  S2R R11, SR_CTAID.Y ;  /* 0x00000000000b7919 */ /* 0x000ea20000002600 */
[----:B------:R-:W-:Y:S01]  /*86a0*/  ULDC UR10, c[0x0][0x150] ;  /* 0x00005400000a7ab9 */ /* 0x000fe20000000800 */
[----:B------:R-:W-:Y:S01]  /*86b0*/  ULDC UR11, c[0x0][0x630] ;  /* 0x00018c00000b7ab9 */ /* 0x000fe20000000800 */
[----:B------:R-:W-:Y:S01]  /*86c0*/  ISETP.NE.AND.EX P0, PT, RZ, UR9, PT, P0 ;  /* 0x00000009ff007c0c */ /* 0x000fe2000bf05300 */
[----:B------:R-:W-:Y:S01]  /*86d0*/  IMAD.MOV.U32 R4, RZ, RZ, R16 ;  /* 0x000000ffff047224 */ /* 0x000fe200078e0010 */
[----:B0-----:R-:W-:-:S05]  /*86e0*/  I2FP.F32.U32 R5, R14 ;  /* 0x0000000e00057245 */ /* 0x001fca0000201000 */
[----:B------:R-:W-:Y:S01]  /*86f0*/  FMUL R20, R5, UR10 ;  /* 0x0000000a05147c20 */ /* 0x000fe20008400000 */
[----:B------:R-:W-:-:S05]  /*8700*/  IMAD.MOV.U32 R5, RZ, RZ, R17 ;  /* 0x000000ffff057224 */ /* 0x000fca00078e0011 */
[----:B--2---:R-:W-:Y:S05]  /*8710*/  @!P0 BRA `(.L_x_175) ;  /* 0x0000000000288947 */ /* 0x004fea0003800000 */
[----:B------:R-:W-:Y:S02]  /*8720*/  ULDC UR10, c[0x0][0x634] ;  /* 0x00018d00000a7ab9 */ /* 0x000fe40000000800 */
[----:B------:R-:W-:-:S05]  /*8730*/  IADD3 R5, P0, R16, UR10, RZ ;  /* 0x0000000a10057c10 */ /* 0x000fca000ff1e0ff */
[----:B------:R-:W-:-:S04]  /*8740*/  IMAD.X R13, RZ, RZ, R17, P0 ;  /* 0x000000ffff0d7224 */ /* 0x000fc800000e0611 */
[----:B------:R-:W-:-:S04]  /*8750*/  IMAD.WIDE.U32 R6, R13, UR8, RZ ;  /* 0x000000080d067c25 */ /* 0x000fc8000f8e00ff */
[----:B------:R-:W-:-:S04]  /*8760*/  IMAD.WIDE.U32 R6, P0, R5, UR9, R6 ;  /* 0x0000000905067c25 */ /* 0x000fc8000f800006 */
[----:B------:R-:W-:-:S04]  /*8770*/  IMAD.WIDE.U32 R4, R5, UR8, RZ ;  /* 0x0000000805047c25 */ /* 0x000fc8000f8e00ff */
[----:B------:R-:W-:Y:S01]  /*8780*/  IMAD.MOV.U32 R4, RZ, RZ, R7 ;  /* 0x000000ffff047224 */ /* 0x000fe200078e0007 */
[----:B------:R-:W-:Y:S01]  /*8790*/  IADD3 RZ, P1, R5, R6, RZ ;  /* 0x0000000605ff7210 */ /* 0x000fe20007f3e0ff */
[----:B------:R-:W-:-:S04]  /*87a0*/  IMAD.X R5, RZ, RZ, RZ, P0 ;  /* 0x000000ffff057224 */ /* 0x000fc800000e06ff */
[----:B------:R-:W-:-:S08]  /*87b0*/  IMAD.WIDE.U32.X R4, R13, UR9, R4, P1 ;  /* 0x000000090d047c25 */ /* 0x000fd000088e0404 */
.L_x_175:
[--C-:B------:R-:W-:Y:S01]  /*87c0*/  SHF.R.U64 R13, R4, UR11, R5.reuse ;  /* 0x0000000b040d7c19 */ /* 0x100fe20008001205 */
[----:B------:R-:W0:Y:S01]  /*87d0*/  F2I.U32.TRUNC.NTZ R20, R20 ;  /* 0x0000001400147305 */ /* 0x000e22000020f000 */
[----:B------:R-:W-:Y:S01]  /*87e0*/  SHF.R.U32.HI R4, RZ, UR11, R5 ;  /* 0x0000000bff047c19 */ /* 0x000fe20008011605 */
[----:B------:R-:W-:Y:S01]  /*87f0*/  ULDC.64 UR8, c[0x0][0x620] ;  /* 0x0001880000087ab9 */ /* 0x000fe20000000a00 */
[----:B------:R-:W-:Y:S01]  /*8800*/  IADD3 R7, P0, RZ, -R13, RZ ;  /* 0x8000000dff077210 */ /* 0x000fe20007f1e0ff */
[----:B------:R-:W-:Y:S01]  /*8810*/  ULDC.64 UR10, c[0x0][0x640] ;  /* 0x00019000000a7ab9 */ /* 0x000fe20000000a00 */
[----:B------:R-:W2:Y:S03]  /*8820*/  LDC R22, c[0x0][0x148] ;  /* 0x00005200ff167b82 */ /* 0x000ea60000000800 */
[----:B------:R-:W-:Y:S01]  /*8830*/  IMAD.X R4, RZ, RZ, ~R4, P0 ;  /* 0x000000ffff047224 */ /* 0x000fe200000e0e04 */
[----:B------:R-:W-:-:S03]  /*8840*/  ISETP.NE.U32.AND P0, PT, RZ, UR10, PT ;  /* 0x0000000aff007c0c */ /* 0x000fc6000bf05070 */
[----:B------:R-:W-:Y:S01]  /*8850*/  IMAD R6, R4, UR8, RZ ;  /* 0x0000000804067c24 */ /* 0x000fe2000f8e02ff */
[----:B------:R-:W-:Y:S01]  /*8860*/  ISETP.NE.AND.EX P0, PT, RZ, UR11, PT, P0 ;  /* 0x0000000bff007c0c */ /* 0x000fe2000bf05300 */
[----:B------:R-:W-:Y:S01]  /*8870*/  IMAD.WIDE.U32 R4, R7, UR8, R16 ;  /* 0x0000000807047c25 */ /* 0x000fe2000f8e0010 */
[----:B------:R-:W-:-:S03]  /*8880*/  ULDC UR8, c[0x0][0x618] ;  /* 0x0001860000087ab9 */ /* 0x000fc60000000800 */
[----:B------:R-:W-:Y:S01]  /*8890*/  IMAD R7, R7, UR9, R6 ;  /* 0x0000000907077c24 */ /* 0x000fe2000f8e0206 */
[----:B------:R-:W-:Y:S01]  /*88a0*/  ULDC UR9, c[0x0][0x154] ;  /* 0x0000550000097ab9 */ /* 0x000fe20000000800 */
[----:B0-----:R-:W-:Y:S02]  /*88b0*/  IMAD.MOV R6, RZ, RZ, -R20 ;  /* 0x000000ffff067224 */ /* 0x001fe400078e0a14 */
[----:B------:R-:W-:Y:S02]  /*88c0*/  IMAD.IADD R5, R5, 0x1, R7 ;  /* 0x0000000105057824 */ /* 0x000fe400078e0207 */
[----:B-1----:R-:W-:Y:S01]  /*88d0*/  IMAD R14, R15, R6, R14 ;  /* 0x000000060f0e7224 */ /* 0x002fe200078e020e */
[----:B------:R-:W-:Y:S02]  /*88e0*/  I2FP.F32.U32 R6, R11 ;  /* 0x0000000b00067245 */ /* 0x000fe40000201000 */
[--C-:B------:R-:W-:Y:S02]  /*88f0*/  SHF.R.U64 R15, R4, UR8, R5.reuse ;  /* 0x00000008040f7c19 */ /* 0x100fe40008001205 */
[----:B------:R-:W-:Y:S01]  /*8900*/  SHF.R.U32.HI R4, RZ, UR8, R5 ;  /* 0x00000008ff047c19 */ /* 0x000fe20008011605 */
[----:B------:R-:W-:Y:S01]  /*8910*/  FMUL R6, R6, UR9 ;  /* 0x0000000906067c20 */ /* 0x000fe20008400000 */
[----:B------:R-:W-:-:S02]  /*8920*/  ULDC UR8, c[0x0][0x608] ;  /* 0x0001820000087ab9 */ /* 0x000fc40000000800 */
[--C-:B------:R-:W-:Y:S01]  /*8930*/  SHF.R.U64 R21, R15, UR8, R4.reuse ;  /* 0x000000080f157c19 */ /* 0x100fe20008001204 */
[----:B------:R0:W1:Y:S01]  /*8940*/  F2I.U32.TRUNC.NTZ R24, R6 ;  /* 0x0000000600187305 */ /* 0x000062000020f000 */
[----:B------:R-:W-:Y:S01]  /*8950*/  SHF.R.U32.HI R4, RZ, UR8, R4 ;  /* 0x00000008ff047c19 */ /* 0x000fe20008011604 */
[----:B------:R-:W-:-:S03]  /*8960*/  ULDC UR8, c[0x0][0x658] ;  /* 0x0001960000087ab9 */ /* 0x000fc60000000800 */
[--C-:B------:R-:W-:Y:S02]  /*8970*/  SHF.R.U64 R20, R21, UR8, R4.reuse ;  /* 0x0000000815147c19 */ /* 0x100fe40008001204 */
[----:B------:R-:W-:-:S03]  /*8980*/  SHF.R.U32.HI R23, RZ, UR8, R4 ;  /* 0x00000008ff177c19 */ /* 0x000fc60008011604 */
[----:B------:R-:W-:Y:S02]  /*8990*/  IMAD.MOV.U32 R4, RZ, RZ, R20 ;  /* 0x000000ffff047224 */ /* 0x000fe400078e0014 */
[----:B------:R-:W-:Y:S01]  /*89a0*/  IMAD.MOV.U32 R5, RZ, RZ, R23 ;  /* 0x000000ffff057224 */ /* 0x000fe200078e0017 */
[----:B0-----:R-:W-:Y:S06]  /*89b0*/  @!P0 BRA `(.L_x_176) ;  /* 0x0000000000288947 */ /* 0x001fec0003800000 */
        /* <DEDUP_REMOVED lines=10> */
.L_x_176:
[----:B------:R-:W-:Y:S01]  /*8a60*/  ISETP.NE.AND P0, PT, R2, 0x1, PT ;  /* 0x000000010200780c */ /* 0x000fe20003f05270 */
[----:B------:R-:W-:Y:S01]  /*8a70*/  ULDC UR8, c[0x0][0x648] ;  /* 0x0001920000087ab9 */ /* 0x000fe20000000800 */
[----:B-1----:R-:W-:Y:S01]  /*8a80*/  IMAD.MOV R24, RZ, RZ, -R24 ;  /* 0x000000ffff187224 */ /* 0x002fe200078e0a18 */
[----:B------:R-:W-:Y:S01]  /*8a90*/  SHF.R.U64 R4, R4, UR8, R5 ;  /* 0x0000000804047c19 */ /* 0x000fe20008001205 */
[----:B------:R-:W-:Y:S01]  /*8aa0*/  ULDC UR8, c[0x0][0x638] ;  /* 0x00018e0000087ab9 */ /* 0x000fe20000000800 */
[----:B------:R-:W-:Y:S01]  /*8ab0*/  LOP3.LUT R21, R21, UR13, RZ, 0xc0, !PT ;  /* 0x0000000d15157c12 */ /* 0x000fe2000f8ec0ff */
[----:B------:R-:W-:Y:S02]  /*8ac0*/  ULDC UR9, c[0x0][0x610] ;  /* 0x0001840000097ab9 */ /* 0x000fe40000000800 */
[----:B------:R-:W-:Y:S02]  /*8ad0*/  IMAD.MOV R5, RZ, RZ, -R4 ;  /* 0x000000ffff057224 */ /* 0x000fe400078e0a04 */
[----:B------:R-:W-:-:S02]  /*8ae0*/  IMAD R21, R4, UR5, R21 ;  /* 0x0000000504157c24 */ /* 0x000fc4000f8e0215 */
[----:B------:R-:W-:Y:S01]  /*8af0*/  IMAD R20, R5, UR8, R20 ;  /* 0x0000000805147c24 */ /* 0x000fe2000f8e0214 */
[----:B------:R-:W-:Y:S01]  /*8b00*/  ULDC UR8, c[0x0][0x600] ;  /* 0x0001800000087ab9 */ /* 0x000fe20000000800 */
[----:B--2---:R-:W-:Y:S01]  /*8b10*/  @P0 IMAD R14, R22, R24, R11 ;  /* 0x00000018160e0224 */ /* 0x004fe200078e020b */
[----:B------:R-:W-:Y:S01]  /*8b20*/  LOP3.LUT R11, R15, UR4, RZ, 0xc0, !PT ;  /* 0x000000040f0b7c12 */ /* 0x000fe2000f8ec0ff */
[----:B------:R-:W-:Y:S02]  /*8b30*/  IMAD.MOV.U32 R4, RZ, RZ, 0x1 ;  /* 0x00000001ff047424 */ /* 0x000fe400078e00ff */
[----:B------:R-:W-:Y:S02]  /*8b40*/  IMAD R14, R21, UR9, R14 ;  /* 0x00000009150e7c24 */ /* 0x000fe4000f8e020e */
[----:B------:R-:W-:-:S05]  /*8b50*/  IMAD R11, R20, UR8, R11 ;  /* 0x00000008140b7c24 */ /* 0x000fca000f8e020b */
[----:B------:R-:W-:Y:S02]  /*8b60*/  SEL R20, R11, R14, !P0 ;  /* 0x0000000e0b147207 */ /* 0x000fe40004000000 */
[----:B------:R-:W-:-:S07]  /*8b70*/  SEL R11, R14, R11, !P0 ;  /* 0x0000000b0e0b7207 */ /* 0x000fce0004000000 */
.L_x_174:
[----:B------:R-:W-:Y:S05]  /*8b80*/  BSYNC B1 ;  /* 0x0000000000017941 */ /* 0x000fea0003800000 */
.L_x_173:
[----:B------:R-:W-:-:S13]  /*8b90*/  LOP3.LUT P0, RZ, R4, 0xff, RZ, 0xc0, !PT ;  /* 0x000000ff04ff7812 */ /* 0x000fda000780c0ff */
[----:B------:R-:W-:Y:S05]  /*8ba0*/  @P0 BRA `(.L_x_177) ;  /* 0xfffffff400380947 */ /* 0x000fea000383ffff */
[----:B------:R-:W-:Y:S05]  /*8bb0*/  BSYNC B0 ;  /* 0x0000000000007941 */ /* 0x000fea0003800000 */
.L_x_166:
[----:B------:R-:W-:-:S03]  /*8bc0*/  UMOV UR8, 0xffffffff ;  /* 0xffffffff00087882 */ /* 0x000fc60000000000 */
[----:B------:R-:W-:Y:S05]  /*8bd0*/  BRA.DIV UR8, `(.L_x_178) ;  /* 0x0000000608387947 */ /* 0x000fea000b800000 */
[----:B------:R-:W-:-:S13]  /*8be0*/  ELECT P6, URZ, PT ;  /* 0x00000000003f782f */ /* 0x000fda00038c0000 */
.L_x_193:
[----:B------:R-:W-:Y:S04]  /*8bf0*/  BSSY B0, `(.L_x_179) ;  /* 0x0000034000007945 */ /* 0x000fe80003800000 */
[----:B------:R-:W-:Y:S05]  /*8c00*/  @!P6 BRA `(.L_x_180) ;  /* 0x0000000000c8e947 */ /* 0x000fea0003800000 */
[----:B------:R-:W-:-:S04]  /*8c10*/  LOP3.LUT R19, R19, 0x2, RZ, 0xfc, !PT ;  /* 0x0000000213137812 */ /* 0x000fc800078efcff */
[----:B------:R-:W-:-:S13]  /*8c20*/  ISETP.NE.AND P0, PT, R19, 0x3, PT ;  /* 0x000000031300780c */ /* 0x000fda0003f05270 */
[----:B------:R-:W-:Y:S05]  /*8c30*/  @!P0 BRA `(.L_x_181) ;  /* 0x0000000000048947 */ /* 0x000fea0003800000 */
[----:B------:R-:W-:Y:S01]  /*8c40*/  BPT.TRAP 0x1 ;  /* 0x000000040000795c */ /* 0x000fe20000300000 */
.L_x_181:
[----:B------:R-:W0:Y:S01]  /*8c50*/  S2R R3, SR_CgaCtaId ;  /* 0x0000000000037919 */ /* 0x000e220000008800 */
[----:B------:R-:W-:-:S04]  /*8c60*/  MOV R2, 0x400 ;  /* 0x0000040000027802 */ /* 0x000fc80000000f00 */
[----:B0-----:R-:W-:Y:S02]  /*8c70*/  LEA R3, R3, R2, 0x18 ;  /* 0x0000000203037211 */ /* 0x001fe400078ec0ff */
[----:B------:R-:W-:-:S03]  /*8c80*/  SHF.L.U32 R2, R0, 0x1f, RZ ;  /* 0x0000001f00027819 */ /* 0x000fc600000006ff */
[----:B------:R-:W-:-:S04]  /*8c90*/  VIADD R3, R3, 0x28 ;  /* 0x0000002803037836 */ /* 0x000fc80000000000 */
[C---:B------:R-:W-:Y:S02]  /*8ca0*/  IMAD R7, R12.reuse, 0x8, R3 ;  /* 0x000000080c077824 */ /* 0x040fe400078e0203 */
[----:B------:R-:W-:Y:S02]  /*8cb0*/  VIADD R12, R12, 0x1 ;  /* 0x000000010c0c7836 */ /* 0x000fe40000000000 */
[----:B------:R-:W0:Y:S03]  /*8cc0*/  SYNCS.PHASECHK.TRANS64.TRYWAIT P0, [R7+URZ], R2 ;  /* 0x00000002070075a7 */ /* 0x000e26000800017f */
[----:B------:R-:W-:-:S04]  /*8cd0*/  ISETP.NE.AND P1, PT, R12, 0x5, PT ;  /* 0x000000050c00780c */ /* 0x000fc80003f25270 */
[----:B------:R-:W-:Y:S02]  /*8ce0*/  SEL R5, RZ, 0x1, P1 ;  /* 0x00000001ff057807 */ /* 0x000fe40000800000 */
[----:B------:R-:W-:Y:S02]  /*8cf0*/  SEL R12, R12, RZ, P1 ;  /* 0x000000ff0c0c7207 */ /* 0x000fe40000800000 */
[----:B------:R-:W-:-:S03]  /*8d00*/  LOP3.LUT R5, R0, R5, RZ, 0x3c, !PT ;  /* 0x0000000500057212 */ /* 0x000fc600078e3cff */
[----:B------:R-:W-:Y:S01]  /*8d10*/  IMAD R9, R12, 0x8, R3 ;  /* 0x000000080c097824 */ /* 0x000fe200078e0203 */
[----:B------:R-:W-:Y:S01]  /*8d20*/  SHF.L.U32 R4, R5, 0x1f, RZ ;  /* 0x0000001f05047819 */ /* 0x000fe200000006ff */
[----:B0-----:R-:W-:Y:S06]  /*8d30*/  @!P0 BRA `(.L_x_182) ;  /* 0x0000000400008947 */ /* 0x001fec0003800000 */
.L_x_194:
[----:B------:R-:W1:Y:S01]  /*8d40*/  SYNCS.PHASECHK.TRANS64.TRYWAIT P0, [R9+URZ], R4 ;  /* 0x00000004090075a7 */ /* 0x000e62000800017f */
[----:B------:R-:W-:-:S05]  /*8d50*/  VIADD R0, R12, 0x1 ;  /* 0x000000010c007836 */ /* 0x000fca0000000000 */
[----:B------:R-:W-:-:S04]  /*8d60*/  ISETP.NE.AND P1, PT, R0, 0x5, PT ;  /* 0x000000050000780c */ /* 0x000fc80003f25270 */
[----:B0-----:R-:W-:Y:S02]  /*8d70*/  SEL R2, RZ, 0x1, P1 ;  /* 0x00000001ff027807 */ /* 0x001fe40000800000 */
[----:B------:R-:W-:Y:S02]  /*8d80*/  SEL R0, R0, RZ, P1 ;  /* 0x000000ff00007207 */ /* 0x000fe40000800000 */
[----:B------:R-:W-:-:S03]  /*8d90*/  LOP3.LUT R7, R5, R2, RZ, 0x3c, !PT ;  /* 0x0000000205077212 */ /* 0x000fc600078e3cff */
[----:B------:R-:W-:Y:S01]  /*8da0*/  IMAD R6, R0, 0x8, R3 ;  /* 0x0000000800067824 */ /* 0x000fe200078e0203 */
[----:B------:R-:W-:Y:S01]  /*8db0*/  SHF.L.U32 R5, R7, 0x1f, RZ ;  /* 0x0000001f07057819 */ /* 0x000fe200000006ff */
[----:B-1----:R-:W-:Y:S06]  /*8dc0*/  @!P0 BRA `(.L_x_183) ;  /* 0x0000000000f08947 */ /* 0x002fec0003800000 */
.L_x_195:
[----:B------:R-:W1:Y:S01]  /*8dd0*/  SYNCS.PHASECHK.TRANS64.TRYWAIT P0, [R6+URZ], R5 ;  /* 0x00000005060075a7 */ /* 0x000e62000800017f */
[----:B------:R-:W-:-:S05]  /*8de0*/  VIADD R0, R0, 0x1 ;  /* 0x0000000100007836 */ /* 0x000fca0000000000 */
[----:B------:R-:W-:-:S04]  /*8df0*/  ISETP.NE.AND P1, PT, R0, 0x5, PT ;  /* 0x000000050000780c */ /* 0x000fc80003f25270 */
[----:B------:R-:W-:Y:S02]  /*8e00*/  SEL R2, RZ, 0x1, P1 ;  /* 0x00000001ff027807 */ /* 0x000fe40000800000 */
[----:B------:R-:W-:Y:S02]  /*8e10*/  SEL R0, R0, RZ, P1 ;  /* 0x000000ff00007207 */ /* 0x000fe40000800000 */
[----:B------:R-:W-:-:S03]  /*8e20*/  LOP3.LUT R7, R7, R2, RZ, 0x3c, !PT ;  /* 0x0000000207077212 */ /* 0x000fc600078e3cff */
[----:B0-----:R-:W-:Y:S01]  /*8e30*/  IMAD R9, R0, 0x8, R3 ;  /* 0x0000000800097824 */ /* 0x001fe200078e0203 */
[----:B------:R-:W-:Y:S01]  /*8e40*/  SHF.L.U32 R4, R7, 0x1f, RZ ;  /* 0x0000001f07047819 */ /* 0x000fe200000006ff */
[----:B-1----:R-:W-:Y:S06]  /*8e50*/  @!P0 BRA `(.L_x_184) ;  /* 0x0000000000e08947 */ /* 0x002fec0003800000 */
.L_x_196:
[----:B------:R-:W1:Y:S01]  /*8e60*/  SYNCS.PHASECHK.TRANS64.TRYWAIT P0, [R9+URZ], R4 ;  /* 0x00000004090075a7 */ /* 0x000e62000800017f */
[----:B------:R-:W-:-:S05]  /*8e70*/  VIADD R0, R0, 0x1 ;  /* 0x0000000100007836 */ /* 0x000fca0000000000 */
[----:B------:R-:W-:-:S04]  /*8e80*/  ISETP.NE.AND P1, PT, R0, 0x5, PT ;  /* 0x000000050000780c */ /* 0x000fc80003f25270 */
[----:B------:R-:W-:Y:S02]  /*8e90*/  SEL R2, RZ, 0x1, P1 ;  /* 0x00000001ff027807 */ /* 0x000fe40000800000 */
[----:B------:R-:W-:Y:S02]  /*8ea0*/  SEL R0, R0, RZ, P1 ;  /* 0x000000ff00007207 */ /* 0x000fe40000800000 */
[----:B------:R-:W-:Y:S01]  /*8eb0*/  LOP3.LUT R2, R7, R2, RZ, 0x3c, !PT ;  /* 0x0000000207027212 */ /* 0x000fe200078e3cff */
[----:B-1----:R-:W-:Y:S06]  /*8ec0*/  @!P0 BRA `(.L_x_185) ;  /* 0x0000000000d88947 */ /* 0x002fec0003800000 */
.L_x_197:
[----:B------:R-:W-:Y:S01]  /*8ed0*/  IMAD R3, R0, 0x8, R3 ;  /* 0x0000000800037824 */ /* 0x000fe200078e0203 */
[----:B------:R-:W-:-:S07]  /*8ee0*/  SHF.L.U32 R0, R2, 0x1f, RZ ;  /* 0x0000001f02007819 */ /* 0x000fce00000006ff */
.L_x_186:
[----:B--2---:R2:W3:Y:S02]  /*8ef0*/  SYNCS.PHASECHK.TRANS64.TRYWAIT P0, [R3+URZ], R0 ;  /* 0x00000000030075a7 */ /* 0x0044e4000800017f */
[----:B---3--:R-:W-:Y:S05]  /*8f00*/  @!P0 NANOSLEEP.SYNCS 0x989680 ;  /* 0x009896800000895d */ /* 0x008fea0003900000 */
[----:B------:R-:W3:Y:S02]  /*8f10*/  @!P0 SYNCS.PHASECHK.TRANS64 P0, [R3+URZ], R0 ;  /* 0x00000000030085a7 */ /* 0x000ee4000800007f */
[----:B---3--:R-:W-:Y:S05]  /*8f20*/  @!P0 BRA `(.L_x_186) ;  /* 0xfffffffc00f08947 */ /* 0x008fea000383ffff */
.L_x_180:
[----:B------:R-:W-:Y:S05]  /*8f30*/  BSYNC B0 ;  /* 0x0000000000007941 */ /* 0x000fea0003800000 */
.L_x_179:
[----:B------:R-:W-:Y:S05]  /*8f40*/  EXIT ;  /* 0x000000000000794d */ /* 0x000fea0003800000 */
.L_x_21:
[----:B----4-:R4:W0:Y:S02]  /*8f50*/  SYNCS.PHASECHK.TRANS64.TRYWAIT P1, [R3+URZ], R0 ;  /* 0x00000000030075a7 */ /* 0x010824000802017f */
[----:B0-----:R-:W-:Y:S05]  /*8f60*/  @!P1 NANOSLEEP.SYNCS 0x989680 ;  /* 0x009896800000995d */ /* 0x001fea0003900000 */
[----:B------:R-:W0:Y:S02]  /*8f70*/  @!P1 SYNCS.PHASECHK.TRANS64 P1, [R3+URZ], R0 ;  /* 0x00000000030095a7 */ /* 0x000e24000802007f */
[----:B0-----:R-:W-:Y:S05]  /*8f80*/  @!P1 BRA `(.L_x_21) ;  /* 0xfffffffc00f09947 */ /* 0x001fea000383ffff */
[----:B------:R-:W-:Y:S05]  /*8f90*/  BRA `(.L_x_20) ;  /* 0xffffff8400687947 */ /* 0x000fea000383ffff */
.L_x_26:
[----:B-1----:R1:W3:Y:S02]  /*8fa0*/  SYNCS.PHASECHK.TRANS64.TRYWAIT P1, [R5+URZ], R4 ;  /* 0x00000004050075a7 */ /* 0x0022e4000802017f */
[----:B---3--:R-:W-:Y:S05]  /*8fb0*/  @!P1 NANOSLEEP.SYNCS 0x989680 ;  /* 0x009896800000995d */ /* 0x008fea0003900000 */
[----:B------:R-:W3:Y:S02]  /*8fc0*/  @!P1 SYNCS.PHASECHK.TRANS64 P1, [R5+URZ], R4 ;  /* 0x00000004050095a7 */ /* 0x000ee4000802007f */
[----:B---3--:R-:W-:Y:S05]  /*8fd0*/  @!P1 BRA `(.L_x_26) ;  /* 0xfffffffc00f09947 */ /* 0x008fea000383ffff */
[----:B------:R-:W-:Y:S05]  /*8fe0*/  BRA `(.L_x_25) ;  /* 0xffffff8800b87947 */ /* 0x000fea000383ffff */
.L_x_167:
[----:B------:R-:W-:Y:S01]  /*8ff0*/  BSSY B1, `(.L_x_187) ;  /* 0x0000006000017945 */ /* 0x000fe20003800000 */
[----:B------:R-:W-:-:S07]  /*9000*/  IMAD.MOV.U32 R15, RZ, RZ, -0x1 ;  /* 0xffffffffff0f7424 */ /* 0x000fce00078e00ff */
[----:B------:R-:W-:Y:S05]  /*9010*/  WARPSYNC.COLLECTIVE R15, `(.L_x_188) ;  /* 0x000000000f0c7348 */ /* 0x000fea0003c00000 */
[----:B------:R-:W-:Y:S02]  /*9020*/  ELECT P6, UR62, PT ;  /* 0x00000000003e782f */ /* 0x000fe400038c0000 */
[----:B------:R-:W-:Y:S01]  /*9030*/  MOV R14, UR62 ;  /* 0x0000003e000e7c02 */ /* 0x000fe20008000f00 */
[----:B------:R-:W-:Y:S10]  /*9040*/  ENDCOLLECTIVE ;  /* 0x000000000000791b */ /* 0x000ff40003800000 */
.L_x_188:
[----:B------:R-:W-:Y:S05]  /*9050*/  BSYNC B1 ;  /* 0x0000000000017941 */ /* 0x000fea0003800000 */
.L_x_187:
[----:B------:R-:W-:Y:S05]  /*9060*/  BRA `(.L_x_189) ;  /* 0xfffffff000147947 */ /* 0x000fea000383ffff */
.L_x_170:
[----:B0-----:R0:W1:Y:S02]  /*9070*/  SYNCS.PHASECHK.TRANS64.TRYWAIT P0, [R14+URZ+0x28], R7 ;  /* 0x000028070e0075a7 */ /* 0x001064000800017f */
[----:B-1----:R-:W-:Y:S05]  /*9080*/  @!P0 NANOSLEEP.SYNCS 0x989680 ;  /* 0x009896800000895d */ /* 0x002fea0003900000 */
[----:B------:R-:W1:Y:S02]  /*9090*/  @!P0 SYNCS.PHASECHK.TRANS64 P0, [R14+URZ+0x28], R7 ;  /* 0x000028070e0085a7 */ /* 0x000e64000800007f */
[----:B-1----:R-:W-:Y:S05]  /*90a0*/  @!P0 BRA `(.L_x_170) ;  /* 0xfffffffc00f08947 */ /* 0x002fea000383ffff */
[----:B------:R-:W-:Y:S05]  /*90b0*/  BRA `(.L_x_190) ;  /* 0xfffffff000507947 */ /* 0x000fea000383ffff */
.L_x_178:
[----:B------:R-:W-:Y:S01]  /*90c0*/  BSSY B0, `(.L_x_191) ;  /* 0x0000006000007945 */ /* 0x000fe20003800000 */
[----:B------:R-:W-:-:S07]  /*90d0*/  IMAD.MOV.U32 R15, RZ, RZ, -0x1 ;  /* 0xffffffffff0f7424 */ /* 0x000fce00078e00ff */
[----:B------:R-:W-:Y:S05]  /*90e0*/  WARPSYNC.COLLECTIVE R15, `(.L_x_192) ;  /* 0x000000000f0c7348 */ /* 0x000fea0003c00000 */
[----:B------:R-:W-:Y:S02]  /*90f0*/  ELECT P6, UR62, PT ;  /* 0x00000000003e782f */ /* 0x000fe400038c0000 */
[----:B------:R-:W-:Y:S01]  /*9100*/  MOV R14, UR62 ;  /* 0x0000003e000e7c02 */ /* 0x000fe20008000f00 */
[----:B------:R-:W-:Y:S10]  /*9110*/  ENDCOLLECTIVE ;  /* 0x000000000000791b */ /* 0x000ff40003800000 */
.L_x_192:
[----:B------:R-:W-:Y:S05]  /*9120*/  BSYNC B0 ;  /* 0x0000000000007941 */ /* 0x000fea0003800000 */
.L_x_191:
[----:B------:R-:W-:Y:S05]  /*9130*/  BRA `(.L_x_193) ;  /* 0xfffffff800ac7947 */ /* 0x000fea000383ffff */
.L_x_182:
[----:B0-----:R0:W1:Y:S02]  /*9140*/  SYNCS.PHASECHK.TRANS64.TRYWAIT P0, [R7+URZ], R2 ;  /* 0x00000002070075a7 */ /* 0x001064000800017f */
[----:B-1----:R-:W-:Y:S05]  /*9150*/  @!P0 NANOSLEEP.SYNCS 0x989680 ;  /* 0x009896800000895d */ /* 0x002fea0003900000 */
[----:B------:R-:W1:Y:S02]  /*9160*/  @!P0 SYNCS.PHASECHK.TRANS64 P0, [R7+URZ], R2 ;  /* 0x00000002070085a7 */ /* 0x000e64000800007f */
[----:B-1----:R-:W-:Y:S05]  /*9170*/  @!P0 BRA `(.L_x_182) ;  /* 0xfffffffc00f08947 */ /* 0x002fea000383ffff */
[----:B------:R-:W-:Y:S05]  /*9180*/  BRA `(.L_x_194) ;  /* 0xfffffff800ec7947 */ /* 0x000fea000383ffff */
.L_x_183:
[----:B0-----:R0:W1:Y:S02]  /*9190*/  SYNCS.PHASECHK.TRANS64.TRYWAIT P0, [R9+URZ], R4 ;  /* 0x00000004090075a7 */ /* 0x001064000800017f */
[----:B-1----:R-:W-:Y:S05]  /*91a0*/  @!P0 NANOSLEEP.SYNCS 0x989680 ;  /* 0x009896800000895d */ /* 0x002fea0003900000 */
[----:B------:R-:W1:Y:S02]  /*91b0*/  @!P0 SYNCS.PHASECHK.TRANS64 P0, [R9+URZ], R4 ;  /* 0x00000004090085a7 */ /* 0x000e64000800007f */
[----:B-1----:R-:W-:Y:S05]  /*91c0*/  @!P0 BRA `(.L_x_183) ;  /* 0xfffffffc00f08947 */ /* 0x002fea000383ffff */
[----:B------:R-:W-:Y:S05]  /*91d0*/  BRA `(.L_x_195) ;  /* 0xfffffff800fc7947 */ /* 0x000fea000383ffff */
.L_x_184:
[----:B0-----:R0:W1:Y:S02]  /*91e0*/  SYNCS.PHASECHK.TRANS64.TRYWAIT P0, [R6+URZ], R5 ;  /* 0x00000005060075a7 */ /* 0x001064000800017f */
[----:B-1----:R-:W-:Y:S05]  /*91f0*/  @!P0 NANOSLEEP.SYNCS 0x989680 ;  /* 0x009896800000895d */ /* 0x002fea0003900000 */
[----:B------:R-:W1:Y:S02]  /*9200*/  @!P0 SYNCS.PHASECHK.TRANS64 P0, [R6+URZ], R5 ;  /* 0x00000005060085a7 */ /* 0x000e64000800007f */
[----:B-1----:R-:W-:Y:S05]  /*9210*/  @!P0 BRA `(.L_x_184) ;  /* 0xfffffffc00f08947 */ /* 0x002fea000383ffff */
[----:B------:R-:W-:Y:S05]  /*9220*/  BRA `(.L_x_196) ;  /* 0xfffffffc000c7947 */ /* 0x000fea000383ffff */
.L_x_185:
[----:B-1----:R1:W2:Y:S02]  /*9230*/  SYNCS.PHASECHK.TRANS64.TRYWAIT P0, [R9+URZ], R4 ;  /* 0x00000004090075a7 */ /* 0x0022a4000800017f */
[----:B--2---:R-:W-:Y:S05]  /*9240*/  @!P0 NANOSLEEP.SYNCS 0x989680 ;  /* 0x009896800000895d */ /* 0x004fea0003900000 */
[----:B------:R-:W2:Y:S02]  /*9250*/  @!P0 SYNCS.PHASECHK.TRANS64 P0, [R9+URZ], R4 ;  /* 0x00000004090085a7 */ /* 0x000ea4000800007f */
[----:B--2---:R-:W-:Y:S05]  /*9260*/  @!P0 BRA `(.L_x_185) ;  /* 0xfffffffc00f08947 */ /* 0x004fea000383ffff */
[----:B------:R-:W-:Y:S05]  /*9270*/  BRA `(.L_x_197) ;  /* 0xfffffffc00147947 */ /* 0x000fea000383ffff */
.L_x_198:
[----:B------:R-:W-:-:S00]  /*9280*/  BRA `(.L_x_198) ;  /* 0xfffffffc00fc7947 */ /* 0x000fc0000383ffff */
[----:B------:R-:W-:-:S00]  /*9290*/  NOP ;  /* 0x0000000000007918 */ /* 0x000fc00000000000 */
        /* <DEDUP_REMOVED lines=14> */
.L_x_199:


//--------------------- .nv.global.init           --------------------------
	.section	.nv.global.init,"aw",@progbits
.nv.global.init:
	.type		$str$22,@object
	.size		$str$22,($str$23 - $str$22)
$str$22:
        /*0000*/ 	.byte	0x6b, 0x5f, 0x74, 0x69, 0x6c, 0x65, 0x5f, 0x63, 0x6f, 0x75, 0x6e, 0x74, 0x20, 0x3e, 0x3d, 0x20
        /*0010*/ 	.byte	0x31, 0x00
	.type		$str$23,@object
	.size		$str$23,(__unnamed_1 - $str$23)
$str$23:
        /*0012*/ 	.byte	0x2f, 0x74, 0x6d, 0x70, 0x2f, 0x63, 0x75, 0x74, 0x6c, 0x61, 0x73, 0x73, 0x5f, 0x73, 0x77, 0x65
        /*0022*/ 	.byte	0x65, 0x70, 0x5f, 0x73, 0x72, 0x63, 0x2f, 0x69, 0x6e, 0x63, 0x6c, 0x75, 0x64, 0x65, 0x2f, 0x63
        /*0032*/ 	.byte	0x75, 0x74, 0x6c, 0x61, 0x73, 0x73, 0x2f, 0x67, 0x65, 0x6d, 0x6d, 0x2f, 0x63, 0x6f, 0x6c, 0x6c
        /*0042*/ 	.byte	0x65, 0x63, 0x74, 0x69, 0x76, 0x65, 0x2f, 0x73, 0x6d, 0x39, 0x30, 0x5f, 0x6d, 0x6d, 0x61, 0x5f
        /*0052*/ 	.byte	0x74, 0x6d, 0x61, 0x5f, 0x67, 0x6d, 0x6d, 0x61, 0x5f, 0x73, 0x73, 0x5f, 0x77, 0x61, 0x72, 0x70
        /*0062*/ 	.byte	0x73, 0x70, 0x65, 0x63, 0x69, 0x61, 0x6c, 0x69, 0x7a, 0x65, 0x64, 0x2e, 0x68, 0x70, 0x70, 0x00
	.type		__unnamed_1,@object
	.size		__unnamed_1,(.L_0 - __unnamed_1)
__unnamed_1:
        /*0072*/ 	.byte	0x76, 0x6f, 0x69, 0x64, 0x20, 0x63, 0x75, 0x74, 0x6c, 0x61, 0x73, 0x73, 0x3a, 0x3a, 0x67, 0x65
        /* <DEDUP_REMOVED lines=181> */
        /*0bd2*/ 	.byte	0x6e, 0x74, 0x69, 0x74, 0x79, 0x5d, 0x00
.L_0:


//--------------------- .nv.shared._ZN7cutlass13device_kernelINS_4gemm6kernel13GemmUniversalIN4cute5tupleIJiiiiEEENS1_10collective13CollectiveMmaINS1_34MainloopSm90TmaGmmaWarpSpecializedILi5ENS5_IJNS4_1CILi2EEESB_NSA_ILi1EEEEEENS1_35KernelTmaWarpSpecializedCooperativeEEENS5_IJNSA_ILi256EEENSA_ILi64EEESH_EEENS_10bfloat16_tENS5_IJlSC_lEEESJ_SK_NS4_8TiledMMAINS4_8MMA_AtomIJNS4_4SM904GMMA27MMA_64x64x16_F32BF16BF16_SSILNSO_5MajorE0ELSQ_0ELNSO_7ScaleInE1ELSR_1EEEEEENS4_6LayoutINS5_IJSB_SC_SC_EEENS5_IJSC_NSA_ILi0EEESW_EEEEENS5_IJNS4_10UnderscoreESZ_SZ_EEEEENS4_23SM90_TMA_LOAD_MULTICASTENS4_14ComposedLayoutINS4_7SwizzleILi3ELi4ELi3EEENS4_18smem_ptr_flag_bitsILi16EEENSU_INS5_IJNSA_ILi8EEESH_EEENS5_IJSH_SC_EEEEEEEvNS4_8identityES12_S1C_vS1D_EENS_8epilogue10collective6detail29Sm90TmaWarpSpecializedAdapterINS1G_15DefaultEpilogueISJ_SK_SK_NS1F_6thread17LinearCombinationISJ_Li1EffLNS1K_9ScaleType4KindE0ELNS_15FloatRoundStyleE2ESJ_EENS1_15EpilogueDefaultEEEEEvvEEEEvNT_6ParamsE --------------------------
	.section	.nv.shared._ZN7cutlass13device_kernelINS_4gemm6kernel13GemmUniversalIN4cute5tupleIJiiiiEEENS1_10collective13CollectiveMmaINS1_34MainloopSm90TmaGmmaWarpSpecializedILi5ENS5_IJNS4_1CILi2EEESB_NSA_ILi1EEEEEENS1_35KernelTmaWarpSpecializedCooperativeEEENS5_IJNSA_ILi256EEENSA_ILi64EEESH_EEENS_10bfloat16_tENS5_IJlSC_lEEESJ_SK_NS4_8TiledMMAINS4_8MMA_AtomIJNS4_4SM904GMMA27MMA_64x64x16_F32BF16BF16_SSILNSO_5MajorE0ELSQ_0ELNSO_7ScaleInE1ELSR_1EEEEEENS4_6LayoutINS5_IJSB_SC_SC_EEENS5_IJSC_NSA_ILi0EEESW_EEEEENS5_IJNS4_10UnderscoreESZ_SZ_EEEEENS4_23SM90_TMA_LOAD_MULTICASTENS4_14ComposedLayoutINS4_7SwizzleILi3ELi4ELi3EEENS4_18smem_ptr_flag_bitsILi16EEENSU_INS5_IJNSA_ILi8EEESH_EEENS5_IJSH_SC_EEEEEEEvNS4_8identityES12_S1C_vS1D_EENS_8epilogue10collective6detail29Sm90TmaWarpSpecializedAdapterINS1G_15DefaultEpilogueISJ_SK_SK_NS1F_6thread17LinearCombinationISJ_Li1EffLNS1K_9ScaleType4KindE0ELNS_15FloatRoundStyleE2ESJ_EENS1_15EpilogueDefaultEEEEEvvEEEEvNT_6ParamsE,"aw",@nobits
	.sectionflags	@""
	.align	16
	.zero		1024


//--------------------- .nv.shared.reserved.0     --------------------------
	.section	.nv.shared.reserved.0,"aw",@nobits
	.weak		__nv_reservedSMEM_offset_0_alias
	.size		__nv_reservedSMEM_offset_0_alias, 0, 0
	.other		__nv_reservedSMEM_offset_0_alias,@"STO_CUDA_RESERVED_SHARED STV_DEFAULT"
__nv_reservedSMEM_offset_0_alias:
	.zero		0


//--------------------- .nv.global                --------------------------
	.section	.nv.global,"aw",@nobits
.nv.global:
	.type		_ZN40_INTERNAL_518126eb_4_k_cu_72b9f736_192374cute1_E,@object
	.size		_ZN40_INTERNAL_518126eb_4_k_cu_72b9f736_192374cute1_E,(_ZN40_INTERNAL_518126eb_4_k_cu_72b9f736_192374cuda3std3__45__cpo6cbeginE - _ZN40_INTERNAL_518126eb_4_k_cu_72b9f736_192374cute1_E)
_ZN40_INTERNAL_518126eb_4_k_cu_72b9f736_192374cute1_E:
	.zero		1
	.type		_ZN40_INTERNAL_518126eb_4_k_cu_72b9f736_192374cuda3std3__45__cpo6cbeginE,@object
	.size		_ZN40_INTERNAL_518126eb_4_k_cu_72b9f736_192374cuda3std3__45__cpo6cbeginE,(_ZN40_INTERNAL_518126eb_4_k_cu_72b9f736_192374cuda3std3__48in_placeE - _ZN40_INTERNAL_518126eb_4_k_cu_72b9f736_192374cuda3std3__45__cpo6cbeginE)
_ZN40_INTERNAL_518126eb_4_k_cu_72b9f736_192374cuda3std3__45__cpo6cbeginE:
	.zero		1
	.type		_ZN40_INTERNAL_518126eb_4_k_cu_72b9f736_192374cuda3std3__48in_placeE,@object
	.size		_ZN40_INTERNAL_518126eb_4_k_cu_72b9f736_192374cuda3std3__48in_placeE,(_ZN40_INTERNAL_518126eb_4_k_cu_72b9f736_192374cuda3std6ranges3__45__cpo9iter_moveE - _ZN40_INTERNAL_518126eb_4_k_cu_72b9f736_192374cuda3std3__48in_placeE)
_ZN40_INTERNAL_518126eb_4_k_cu_72b9f736_192374cuda3std3__48in_placeE:
	.zero		1
	.type		_ZN40_INTERNAL_518126eb_4_k_cu_72b9f736_192374cuda3std6ranges3__45__cpo9iter_moveE,@object
	.size		_ZN40_INTERNAL_518126eb_4_k_cu_72b9f736_192374cuda3std6ranges3__45__cpo9iter_moveE,(_ZN40_INTERNAL_518126eb_4_k_cu_72b9f736_192374cuda3std3__45__cpo5beginE - _ZN40_INTERNAL_518126eb_4_k_cu_72b9f736_192374cuda3std6ranges3__45__cpo9iter_moveE)
_ZN40_INTERNAL_518126eb_4_k_cu_72b9f736_192374cuda3std6ranges3__45__cpo9iter_moveE:
	.zero		1
	.type		_ZN40_INTERNAL_518126eb_4_k_cu_72b9f736_192374cuda3std3__45__cpo5beginE,@object
	.size		_ZN40_INTERNAL_518126eb_4_k_cu_72b9f736_192374cuda3std3__45__cpo5beginE,(_ZN40_INTERNAL_518126eb_4_k_cu_72b9f736_192374cuda3std3__442_GLOBAL__N__518126eb_4_k_cu_72b9f736_192376ignoreE - _ZN40_INTERNAL_518126eb_4_k_cu_72b9f736_192374cuda3std3__45__cpo5beginE)
_ZN40_INTERNAL_518126eb_4_k_cu_72b9f736_192374cuda3std3__45__cpo5beginE:
	.zero		1
	.type		_ZN40_INTERNAL_518126eb_4_k_cu_72b9f736_192374cuda3std3__442_GLOBAL__N__518126eb_4_k_cu_72b9f736_192376ignoreE,@object
	.size		_ZN40_INTERNAL_518126eb_4_k_cu_72b9f736_192374cuda3std3__442_GLOBAL__N__518126eb_4_k_cu_72b9f736_192376ignoreE,(_ZN40_INTERNAL_518126eb_4_k_cu_72b9f736_192374cute7productE - _ZN40_INTERNAL_518126eb_4_k_cu_72b9f736_192374cuda3std3__442_GLOBAL__N__518126eb_4_k_cu_72b9f736_192376ignoreE)
_ZN40_INTERNAL_518126eb_4_k_cu_72b9f736_192374cuda3std3__442_GLOBAL__N__518126eb_4_k_cu_72b9f736_192376ignoreE:
	.zero		1
	.type		_ZN40_INTERNAL_518126eb_4_k_cu_72b9f736_192374cute7productE,@object
	.size		_ZN40_INTERNAL_518126eb_4_k_cu_72b9f736_192374cute7productE,(_ZN40_INTERNAL_518126eb_4_k_cu_72b9f736_192374cuda3std3__45__cpo3endE - _ZN40_INTERNAL_518126eb_4_k_cu_72b9f736_192374cute7productE)
_ZN40_INTERNAL_518126eb_4_k_cu_72b9f736_192374cute7productE:
	.zero		1
	.type		_ZN40_INTERNAL_518126eb_4_k_cu_72b9f736_192374cuda3std3__45__cpo3endE,@object
	.size		_ZN40_INTERNAL_518126eb_4_k_cu_72b9f736_192374cuda3std3__45__cpo3endE,(_ZN40_INTERNAL_518126eb_4_k_cu_72b9f736_192374cuda3std3__419piecewise_constructE - _ZN40_INTERNAL_518126eb_4_k_cu_72b9f736_192374cuda3std3__45__cpo3endE)
_ZN40_INTERNAL_518126eb_4_k_cu_72b9f736_192374cuda3std3__45__cpo3endE:
	.zero		1
	.type		_ZN40_INTERNAL_518126eb_4_k_cu_72b9f736_192374cuda3std3__419piecewise_constructE,@object
	.size		_ZN40_INTERNAL_518126eb_4_k_cu_72b9f736_192374cuda3std3__419piecewise_constructE,(_ZN40_INTERNAL_518126eb_4_k_cu_72b9f736_192374cuda3std3__45__cpo4cendE - _ZN40_INTERNAL_518126eb_4_k_cu_72b9f736_192374cuda3std3__419piecewise_constructE)
_ZN40_INTERNAL_518126eb_4_k_cu_72b9f736_192374cuda3std3__419piecewise_constructE:
	.zero		1
	.type		_ZN40_INTERNAL_518126eb_4_k_cu_72b9f736_192374cuda3std3__45__cpo4cendE,@object
	.size		_ZN40_INTERNAL_518126eb_4_k_cu_72b9f736_192374cuda3std3__45__cpo4cendE,(_ZN40_INTERNAL_518126eb_4_k_cu_72b9f736_192374cuda3std6ranges3__45__cpo4swapE - _ZN40_INTERNAL_518126eb_4_k_cu_72b9f736_192374cuda3std3__45__cpo4cendE)
_ZN40_INTERNAL_518126eb_4_k_cu_72b9f736_192374cuda3std3__45__cpo4cendE:
	.zero		1
	.type		_ZN40_INTERNAL_518126eb_4_k_cu_72b9f736_192374cuda3std6ranges3__45__cpo4swapE,@object
	.size		_ZN40_INTERNAL_518126eb_4_k_cu_72b9f736_192374cuda3std6ranges3__45__cpo4swapE,(.L_8 - _ZN40_INTERNAL_518126eb_4_k_cu_72b9f736_192374cuda3std6ranges3__45__cpo4swapE)
_ZN40_INTERNAL_518126eb_4_k_cu_72b9f736_192374cuda3std6ranges3__45__cpo4swapE:
	.zero		1
.L_8:


//--------------------- .nv.constant0._ZN7cutlass13device_kernelINS_4gemm6kernel13GemmUniversalIN4cute5tupleIJiiiiEEENS1_10collective13CollectiveMmaINS1_34MainloopSm90TmaGmmaWarpSpecializedILi5ENS5_IJNS4_1CILi2EEESB_NSA_ILi1EEEEEENS1_35KernelTmaWarpSpecializedCooperativeEEENS5_IJNSA_ILi256EEENSA_ILi64EEESH_EEENS_10bfloat16_tENS5_IJlSC_lEEESJ_SK_NS4_8TiledMMAINS4_8MMA_AtomIJNS4_4SM904GMMA27MMA_64x64x16_F32BF16BF16_SSILNSO_5MajorE0ELSQ_0ELNSO_7ScaleInE1ELSR_1EEEEEENS4_6LayoutINS5_IJSB_SC_SC_EEENS5_IJSC_NSA_ILi0EEESW_EEEEENS5_IJNS4_10UnderscoreESZ_SZ_EEEEENS4_23SM90_TMA_LOAD_MULTICASTENS4_14ComposedLayoutINS4_7SwizzleILi3ELi4ELi3EEENS4_18smem_ptr_flag_bitsILi16EEENSU_INS5_IJNSA_ILi8EEESH_EEENS5_IJSH_SC_EEEEEEEvNS4_8identityES12_S1C_vS1D_EENS_8epilogue10collective6detail29Sm90TmaWarpSpecializedAdapterINS1G_15DefaultEpilogueISJ_SK_SK_NS1F_6thread17LinearCombinationISJ_Li1EffLNS1K_9ScaleType4KindE0ELNS_15FloatRoundStyleE2ESJ_EENS1_15EpilogueDefaultEEEEEvvEEEEvNT_6ParamsE --------------------------
	.section	.nv.constant0._ZN7cutlass13device_kernelINS_4gemm6kernel13GemmUniversalIN4cute5tupleIJiiiiEEENS1_10collective13CollectiveMmaINS1_34MainloopSm90TmaGmmaWarpSpecializedILi5ENS5_IJNS4_1CILi2EEESB_NSA_ILi1EEEEEENS1_35KernelTmaWarpSpecializedCooperativeEEENS5_IJNSA_ILi256EEENSA_ILi64EEESH_EEENS_10bfloat16_tENS5_IJlSC_lEEESJ_SK_NS4_8TiledMMAINS4_8MMA_AtomIJNS4_4SM904GMMA27MMA_64x64x16_F32BF16BF16_SSILNSO_5MajorE0ELSQ_0ELNSO_7ScaleInE1ELSR_1EEEEEENS4_6LayoutINS5_IJSB_SC_SC_EEENS5_IJSC_NSA_ILi0EEESW_EEEEENS5_IJNS4_10UnderscoreESZ_SZ_EEEEENS4_23SM90_TMA_LOAD_MULTICASTENS4_14ComposedLayoutINS4_7SwizzleILi3ELi4ELi3EEENS4_18smem_ptr_flag_bitsILi16EEENSU_INS5_IJNSA_ILi8EEESH_EEENS5_IJSH_SC_EEEEEEEvNS4_8identityES12_S1C_vS1D_EENS_8epilogue10collective6detail29Sm90TmaWarpSpecializedAdapterINS1G_15DefaultEpilogueISJ_SK_SK_NS1F_6thread17LinearCombinationISJ_Li1EffLNS1K_9ScaleType4KindE0ELNS_15FloatRoundStyleE2ESJ_EENS1_15EpilogueDefaultEEEEEvvEEEEvNT_6ParamsE,"a",@progbits
	.sectionflags	@""
	.align	4
.nv.constant0._ZN7cutlass13device_kernelINS_4gemm6kernel13GemmUniversalIN4cute5tupleIJiiiiEEENS1_10collective13CollectiveMmaINS1_34MainloopSm90TmaGmmaWarpSpecializedILi5ENS5_IJNS4_1CILi2EEESB_NSA_ILi1EEEEEENS1_35KernelTmaWarpSpecializedCooperativeEEENS5_IJNSA_ILi256EEENSA_ILi64EEESH_EEENS_10bfloat16_tENS5_IJlSC_lEEESJ_SK_NS4_8TiledMMAINS4_8MMA_AtomIJNS4_4SM904GMMA27MMA_64x64x16_F32BF16BF16_SSILNSO_5MajorE0ELSQ_0ELNSO_7ScaleInE1ELSR_1EEEEEENS4_6LayoutINS5_IJSB_SC_SC_EEENS5_IJSC_NSA_ILi0EEESW_EEEEENS5_IJNS4_10UnderscoreESZ_SZ_EEEEENS4_23SM90_TMA_LOAD_MULTICASTENS4_14ComposedLayoutINS4_7SwizzleILi3ELi4ELi3EEENS4_18smem_ptr_flag_bitsILi16EEENSU_INS5_IJNSA_ILi8EEESH_EEENS5_IJSH_SC_EEEEEEEvNS4_8identityES12_S1C_vS1D_EENS_8epilogue10collective6detail29Sm90TmaWarpSpecializedAdapterINS1G_15DefaultEpilogueISJ_SK_SK_NS1F_6thread17LinearCombinationISJ_Li1EffLNS1K_9ScaleType4KindE0ELNS_15FloatRoundStyleE2ESJ_EENS1_15EpilogueDefaultEEEEEvvEEEEvNT_6ParamsE:
	.zero		1664


//--------------------- SYMBOLS --------------------------

	.type		.nv.reservedSmem.offset0,@object
	.size		.nv.reservedSmem.offset0,0x4
	.type		__assertfail,@function
